	.target	sm_100a

	.elftype	@"ET_EXEC"


//--------------------- .note.nv.tkinfo           --------------------------
	.section	.note.nv.tkinfo,"",@"SHT_NOTE"
	.sectionflags	@"SHF_NOTE_NV_TKINFO"
	.tkinfo
        /*0018*/ 	.word	0x00000002
        /*0030*/ 	.string	""
        /*0030*/ 	.string	"ptxas"
        /*0030*/ 	.string	"Cuda compilation tools, release 13.0, V13.0.88"
        /*0030*/ 	.string	"Build cuda_13.0.r13.0/compiler.36424714_0"
        /*0030*/ 	.string	"-arch sm_100a -m 64 "



//--------------------- .note.nv.cuinfo           --------------------------
	.section	.note.nv.cuinfo,"",@"SHT_NOTE"
	.sectionflags	@"SHF_NOTE_NV_CUINFO"
        /*0018*/ 	.short	0x0002
        /*001a*/ 	.short	0x0064
        /*001c*/ 	.short	0x0082
	.zero		2


//--------------------- .nv.info                  --------------------------
	.section	.nv.info,"",@"SHT_CUDA_INFO"
	.align	4


	//----- nvinfo : EIATTR_REGCOUNT
	.align		4
        /*0000*/ 	.byte	0x04, 0x2f
        /*0002*/ 	.short	(.L_20 - .L_19)
	.align		4
.L_19:
        /*0004*/ 	.word	index@(_ZN7cutlass13device_kernelINS_4gemm6kernel13GemmUniversalIN4cute5tupleIJiiiiEEENS1_10collective13CollectiveMmaINS1_35MainloopSm100TmaUmmaWarpSpecializedILi3ELi2ELi2ENS5_IJNS4_1CILi1EEESB_SB_EEEEENS5_IJNSA_ILi128EEENSA_ILi256EEENSA_ILi32EEEEEEaNS5_IJlSB_lEEEaSI_NS4_8TiledMMAINS4_8MMA_AtomIJNS4_15SM100_MMA_S8_SSIaaiLi128ELi256ELNS4_4UMMA5MajorE0ELSN_0ELNSM_8SaturateE0EEEEEENS4_6LayoutISC_NS5_IJNSA_ILi0EEESS_SS_EEEEENS5_IJNS4_10UnderscoreESV_SV_EEEEENS4_13SM90_TMA_LOADENS4_14ComposedLayoutINS4_7SwizzleILi1ELi4ELi3EEENS4_18smem_ptr_flag_bitsILi8EEENSR_INS5_IJNSA_ILi8EEESG_EEENS5_IJSG_SB_EEEEEEEvNS4_8identityESY_S18_vS19_EENS_8epilogue10collective18CollectiveEpilogueINS1B_23Sm100TmaWarpSpecializedILi4ELi2ELi64ELb0ELb0EEEJSH_NS5_IJNSR_ISE_SB_EENSR_INSA_ILi64EEESB_EEEEEaSI_aSI_NS1B_6fusion15FusionCallbacksIS1F_NS1K_17LinearCombinationIaiaiLNS_15FloatRoundStyleE2EEESH_S1J_JEEENS4_5SM1004TMEM4LOAD26SM100_TMEM_LOAD_32dp32b64xESY_NSZ_INS10_ILi2ELi4ELi3EEES13_NSR_INS5_IJS14_S1H_EEENS5_IJS1H_SB_EEEEEEENS4_39AutoVectorizingCopyWithAssumedAlignmentILi128EEENS4_14SM90_TMA_STOREES1Y_S20_S20_EEEvvEEEEvNT_6ParamsE)
        /*0008*/ 	.word	0x000000af


	//----- nvinfo : EIATTR_FRAME_SIZE
	.align		4
.L_20:
        /*000c*/ 	.byte	0x04, 0x11
        /*000e*/ 	.short	(.L_22 - .L_21)
	.align		4
.L_21:
        /*0010*/ 	.word	index@($__internal_2_$__cuda_sm10x_tcgen05_guardrail_trap_unallocated_columns_being_dealloced)
        /*0014*/ 	.word	0x00000000


	//----- nvinfo : EIATTR_FRAME_SIZE
	.align		4
.L_22:
        /*0018*/ 	.byte	0x04, 0x11
        /*001a*/ 	.short	(.L_24 - .L_23)
	.align		4
.L_23:
        /*001c*/ 	.word	index@($__internal_1_$__cuda_sm10x_tcgen05_guardrail_trap_phase_invalid_during_alloc)
        /*0020*/ 	.word	0x00000000


	//----- nvinfo : EIATTR_FRAME_SIZE
	.align		4
.L_24:
        /*0024*/ 	.byte	0x04, 0x11
        /*0026*/ 	.short	(.L_26 - .L_25)
	.align		4
.L_25:
        /*0028*/ 	.word	index@($__internal_0_$__cuda_sm10x_tcgen05_guardrail_trap_col_being_dealloced_not_returned_by_alloc)
        /*002c*/ 	.word	0x00000000


	//----- nvinfo : EIATTR_FRAME_SIZE
	.align		4
.L_26:
        /*0030*/ 	.byte	0x04, 0x11
        /*0032*/ 	.short	(.L_28 - .L_27)
	.align		4
.L_27:
        /*0034*/ 	.word	index@(_ZN7cutlass13device_kernelINS_4gemm6kernel13GemmUniversalIN4cute5tupleIJiiiiEEENS1_10collective13CollectiveMmaINS1_35MainloopSm100TmaUmmaWarpSpecializedILi3ELi2ELi2ENS5_IJNS4_1CILi1EEESB_SB_EEEEENS5_IJNSA_ILi128EEENSA_ILi256EEENSA_ILi32EEEEEEaNS5_IJlSB_lEEEaSI_NS4_8TiledMMAINS4_8MMA_AtomIJNS4_15SM100_MMA_S8_SSIaaiLi128ELi256ELNS4_4UMMA5MajorE0ELSN_0ELNSM_8SaturateE0EEEEEENS4_6LayoutISC_NS5_IJNSA_ILi0EEESS_SS_EEEEENS5_IJNS4_10UnderscoreESV_SV_EEEEENS4_13SM90_TMA_LOADENS4_14ComposedLayoutINS4_7SwizzleILi1ELi4ELi3EEENS4_18smem_ptr_flag_bitsILi8EEENSR_INS5_IJNSA_ILi8EEESG_EEENS5_IJSG_SB_EEEEEEEvNS4_8identityESY_S18_vS19_EENS_8epilogue10collective18CollectiveEpilogueINS1B_23Sm100TmaWarpSpecializedILi4ELi2ELi64ELb0ELb0EEEJSH_NS5_IJNSR_ISE_SB_EENSR_INSA_ILi64EEESB_EEEEEaSI_aSI_NS1B_6fusion15FusionCallbacksIS1F_NS1K_17LinearCombinationIaiaiLNS_15FloatRoundStyleE2EEESH_S1J_JEEENS4_5SM1004TMEM4LOAD26SM100_TMEM_LOAD_32dp32b64xESY_NSZ_INS10_ILi2ELi4ELi3EEES13_NSR_INS5_IJS14_S1H_EEENS5_IJS1H_SB_EEEEEEENS4_39AutoVectorizingCopyWithAssumedAlignmentILi128EEENS4_14SM90_TMA_STOREES1Y_S20_S20_EEEvvEEEEvNT_6ParamsE)
        /*0038*/ 	.word	0x00000000


	//----- nvinfo : EIATTR_MIN_STACK_SIZE
	.align		4
.L_28:
        /*003c*/ 	.byte	0x04, 0x12
        /*003e*/ 	.short	(.L_30 - .L_29)
	.align		4
.L_29:
        /*0040*/ 	.word	index@(_ZN7cutlass13device_kernelINS_4gemm6kernel13GemmUniversalIN4cute5tupleIJiiiiEEENS1_10collective13CollectiveMmaINS1_35MainloopSm100TmaUmmaWarpSpecializedILi3ELi2ELi2ENS5_IJNS4_1CILi1EEESB_SB_EEEEENS5_IJNSA_ILi128EEENSA_ILi256EEENSA_ILi32EEEEEEaNS5_IJlSB_lEEEaSI_NS4_8TiledMMAINS4_8MMA_AtomIJNS4_15SM100_MMA_S8_SSIaaiLi128ELi256ELNS4_4UMMA5MajorE0ELSN_0ELNSM_8SaturateE0EEEEEENS4_6LayoutISC_NS5_IJNSA_ILi0EEESS_SS_EEEEENS5_IJNS4_10UnderscoreESV_SV_EEEEENS4_13SM90_TMA_LOADENS4_14ComposedLayoutINS4_7SwizzleILi1ELi4ELi3EEENS4_18smem_ptr_flag_bitsILi8EEENSR_INS5_IJNSA_ILi8EEESG_EEENS5_IJSG_SB_EEEEEEEvNS4_8identityESY_S18_vS19_EENS_8epilogue10collective18CollectiveEpilogueINS1B_23Sm100TmaWarpSpecializedILi4ELi2ELi64ELb0ELb0EEEJSH_NS5_IJNSR_ISE_SB_EENSR_INSA_ILi64EEESB_EEEEEaSI_aSI_NS1B_6fusion15FusionCallbacksIS1F_NS1K_17LinearCombinationIaiaiLNS_15FloatRoundStyleE2EEESH_S1J_JEEENS4_5SM1004TMEM4LOAD26SM100_TMEM_LOAD_32dp32b64xESY_NSZ_INS10_ILi2ELi4ELi3EEES13_NSR_INS5_IJS14_S1H_EEENS5_IJS1H_SB_EEEEEEENS4_39AutoVectorizingCopyWithAssumedAlignmentILi128EEENS4_14SM90_TMA_STOREES1Y_S20_S20_EEEvvEEEEvNT_6ParamsE)
        /*0044*/ 	.word	0x00000000
.L_30:


//--------------------- .nv.compat                --------------------------
	.section	.nv.compat,"",@"SHT_CUDA_COMPAT_INFO"
	.align	4
        /*0000*/ 	.byte	0x02, 0x09, 0x01, 0x00, 0x02, 0x02, 0x03, 0x00, 0x02, 0x05, 0x06, 0x00, 0x03, 0x07, 0x01, 0x01
        /*0010*/ 	.byte	0x02, 0x03, 0x01, 0x00, 0x02, 0x06, 0x01, 0x00, 0x04, 0x0b, 0x08, 0x00, 0x01, 0x00, 0x00, 0x00
        /*0020*/ 	.byte	0x00, 0x00, 0x00, 0x00


//--------------------- .nv.info._ZN7cutlass13device_kernelINS_4gemm6kernel13GemmUniversalIN4cute5tupleIJiiiiEEENS1_10collective13CollectiveMmaINS1_35MainloopSm100TmaUmmaWarpSpecializedILi3ELi2ELi2ENS5_IJNS4_1CILi1EEESB_SB_EEEEENS5_IJNSA_ILi128EEENSA_ILi256EEENSA_ILi32EEEEEEaNS5_IJlSB_lEEEaSI_NS4_8TiledMMAINS4_8MMA_AtomIJNS4_15SM100_MMA_S8_SSIaaiLi128ELi256ELNS4_4UMMA5MajorE0ELSN_0ELNSM_8SaturateE0EEEEEENS4_6LayoutISC_NS5_IJNSA_ILi0EEESS_SS_EEEEENS5_IJNS4_10UnderscoreESV_SV_EEEEENS4_13SM90_TMA_LOADENS4_14ComposedLayoutINS4_7SwizzleILi1ELi4ELi3EEENS4_18smem_ptr_flag_bitsILi8EEENSR_INS5_IJNSA_ILi8EEESG_EEENS5_IJSG_SB_EEEEEEEvNS4_8identityESY_S18_vS19_EENS_8epilogue10collective18CollectiveEpilogueINS1B_23Sm100TmaWarpSpecializedILi4ELi2ELi64ELb0ELb0EEEJSH_NS5_IJNSR_ISE_SB_EENSR_INSA_ILi64EEESB_EEEEEaSI_aSI_NS1B_6fusion15FusionCallbacksIS1F_NS1K_17LinearCombinationIaiaiLNS_15FloatRoundStyleE2EEESH_S1J_JEEENS4_5SM1004TMEM4LOAD26SM100_TMEM_LOAD_32dp32b64xESY_NSZ_INS10_ILi2ELi4ELi3EEES13_NSR_INS5_IJS14_S1H_EEENS5_IJS1H_SB_EEEEEEENS4_39AutoVectorizingCopyWithAssumedAlignmentILi128EEENS4_14SM90_TMA_STOREES1Y_S20_S20_EEEvvEEEEvNT_6ParamsE --------------------------
	.section	.nv.info._ZN7cutlass13device_kernelINS_4gemm6kernel13GemmUniversalIN4cute5tupleIJiiiiEEENS1_10collective13CollectiveMmaINS1_35MainloopSm100TmaUmmaWarpSpecializedILi3ELi2ELi2ENS5_IJNS4_1CILi1EEESB_SB_EEEEENS5_IJNSA_ILi128EEENSA_ILi256EEENSA_ILi32EEEEEEaNS5_IJlSB_lEEEaSI_NS4_8TiledMMAINS4_8MMA_AtomIJNS4_15SM100_MMA_S8_SSIaaiLi128ELi256ELNS4_4UMMA5MajorE0ELSN_0ELNSM_8SaturateE0EEEEEENS4_6LayoutISC_NS5_IJNSA_ILi0EEESS_SS_EEEEENS5_IJNS4_10UnderscoreESV_SV_EEEEENS4_13SM90_TMA_LOADENS4_14ComposedLayoutINS4_7SwizzleILi1ELi4ELi3EEENS4_18smem_ptr_flag_bitsILi8EEENSR_INS5_IJNSA_ILi8EEESG_EEENS5_IJSG_SB_EEEEEEEvNS4_8identityESY_S18_vS19_EENS_8epilogue10collective18CollectiveEpilogueINS1B_23Sm100TmaWarpSpecializedILi4ELi2ELi64ELb0ELb0EEEJSH_NS5_IJNSR_ISE_SB_EENSR_INSA_ILi64EEESB_EEEEEaSI_aSI_NS1B_6fusion15FusionCallbacksIS1F_NS1K_17LinearCombinationIaiaiLNS_15FloatRoundStyleE2EEESH_S1J_JEEENS4_5SM1004TMEM4LOAD26SM100_TMEM_LOAD_32dp32b64xESY_NSZ_INS10_ILi2ELi4ELi3EEES13_NSR_INS5_IJS14_S1H_EEENS5_IJS1H_SB_EEEEEEENS4_39AutoVectorizingCopyWithAssumedAlignmentILi128EEENS4_14SM90_TMA_STOREES1Y_S20_S20_EEEvvEEEEvNT_6ParamsE,"",@"SHT_CUDA_INFO"
	.sectionflags	@""
	.align	4


	//----- nvinfo : EIATTR_CUDA_API_VERSION
	.align		4
        /*0000*/ 	.byte	0x04, 0x37
        /*0002*/ 	.short	(.L_32 - .L_31)
.L_31:
        /*0004*/ 	.word	0x00000082


	//----- nvinfo : EIATTR_KPARAM_INFO
	.align		4
.L_32:
        /*0008*/ 	.byte	0x04, 0x17
        /*000a*/ 	.short	(.L_34 - .L_33)
.L_33:
        /*000c*/ 	.word	0x00000000
        /*0010*/ 	.short	0x0000
        /*0012*/ 	.short	0x0000
        /*0014*/ 	.byte	0x00, 0xf0, 0x01, 0x20


	//----- nvinfo : EIATTR_AT_ENTRY_FRAGMENTS
	.align		4
.L_34:
        /*0018*/ 	.byte	0x04, 0x4f
        /*001a*/ 	.short	(.L_36 - .L_35)


	//   ....[0]....
.L_35:
        /*001c*/ 	.word	0x00000006


	//----- nvinfo : EIATTR_RESERVED_SMEM_USED
	.align		4
.L_36:
        /*0020*/ 	.byte	0x01, 0x41
	.zero		2


	//----- nvinfo : EIATTR_SPARSE_MMA_MASK
	.align		4
        /*0024*/ 	.byte	0x03, 0x50
        /*0026*/ 	.short	0x0000


	//----- nvinfo : EIATTR_TCGEN05_1CTA_USED
	.align		4
        /*0028*/ 	.byte	0x01, 0x51
	.zero		2


	//----- nvinfo : EIATTR_MAXREG_COUNT
	.align		4
        /*002c*/ 	.byte	0x03, 0x1b
        /*002e*/ 	.short	0x00ff


	//----- nvinfo : EIATTR_NUM_BARRIERS
	.align		4
        /*0030*/ 	.byte	0x02, 0x4c
        /*0032*/ 	.byte	0x07
	.zero		1


	//----- nvinfo : EIATTR_EXTERNS
	.align		4
        /*0034*/ 	.byte	0x04, 0x0f
        /*0036*/ 	.short	(.L_38 - .L_37)


	//   ....[0]....
	.align		4
.L_37:
        /*0038*/ 	.word	index@(__assertfail)


	//----- nvinfo : EIATTR_MERCURY_ISA_VERSION
	.align		4
.L_38:
        /*003c*/ 	.byte	0x03, 0x5f
        /*003e*/ 	.short	0x0101


	//----- nvinfo : EIATTR_INT_WARP_WIDE_INSTR_OFFSETS
	.align		4
        /*0040*/ 	.byte	0x04, 0x31
        /*0042*/ 	.short	(.L_40 - .L_39)


	//   ....[0]....
.L_39:
        /*0044*/ 	.word	0x00001d90


	//   ....[1]....
        /*0048*/ 	.word	0x000034e0


	//   ....[2]....
        /*004c*/ 	.word	0x00003500


	//   ....[3]....
        /*0050*/ 	.word	0x00003530


	//   ....[4]....
        /*0054*/ 	.word	0x00003e70


	//   ....[5]....
        /*0058*/ 	.word	0x00003ee0


	//   ....[6]....
        /*005c*/ 	.word	0x00003fc0


	//   ....[7]....
        /*0060*/ 	.word	0x00004040


	//   ....[8]....
        /*0064*/ 	.word	0x00004150


	//   ....[9]....
        /*0068*/ 	.word	0x000041e0


	//   ....[10]....
        /*006c*/ 	.word	0x000043c0


	//   ....[11]....
        /*0070*/ 	.word	0x00004520


	//----- nvinfo : EIATTR_COOP_GROUP_MASK_REGIDS
	.align		4
.L_40:
        /*0074*/ 	.byte	0x04, 0x29
        /*0076*/ 	.short	(.L_42 - .L_41)


	//   ....[0]....
.L_41:
        /*0078*/ 	.word	0xffffffff


	//   ....[1]....
        /*007c*/ 	.word	0xffffffff


	//   ....[2]....
        /*0080*/ 	.word	0xffffffff


	//   ....[3]....
        /*0084*/ 	.word	0xffffffff


	//   ....[4]....
        /*0088*/ 	.word	0xffffffff


	//   ....[5]....
        /*008c*/ 	.word	0xffffffff


	//   ....[6]....
        /*0090*/ 	.word	0xffffffff


	//   ....[7]....
        /*0094*/ 	.word	0xffffffff


	//   ....[8]....
        /*0098*/ 	.word	0xffffffff


	//   ....[9]....
        /*009c*/ 	.word	0xffffffff


	//   ....[10]....
        /*00a0*/ 	.word	0xffffffff


	//   ....[11]....
        /*00a4*/ 	.word	0xffffffff


	//   ....[12]....
        /*00a8*/ 	.word	0xffffffff


	//----- nvinfo : EIATTR_COOP_GROUP_INSTR_OFFSETS
	.align		4
.L_42:
        /*00ac*/ 	.byte	0x04, 0x28
        /*00ae*/ 	.short	(.L_44 - .L_43)


	//   ....[0]....
.L_43:
        /*00b0*/ 	.word	0x00000090


	//   ....[1]....
        /*00b4*/ 	.word	0x000004d0


	//   ....[2]....
        /*00b8*/ 	.word	0x00000620


	//   ....[3]....
        /*00bc*/ 	.word	0x000007c0


	//   ....[4]....
        /*00c0*/ 	.word	0x000008c0


	//   ....[5]....
        /*00c4*/ 	.word	0x00000a30


	//   ....[6]....
        /*00c8*/ 	.word	0x00000b90


	//   ....[7]....
        /*00cc*/ 	.word	0x00001c70


	//   ....[8]....
        /*00d0*/ 	.word	0x000029c0


	//   ....[9]....
        /*00d4*/ 	.word	0x00002bd0


	//   ....[10]....
        /*00d8*/ 	.word	0x00002c00


	//   ....[11]....
        /*00dc*/ 	.word	0x000033c0


	//   ....[12]....
        /*00e0*/ 	.word	0x000035f0


	//----- nvinfo : EIATTR_VRC_CTA_INIT_COUNT
	.align		4
.L_44:
        /*00e4*/ 	.byte	0x02, 0x4a
        /*00e6*/ 	.byte	0x80
	.zero		1


	//----- nvinfo : EIATTR_SYSCALL_OFFSETS
	.align		4
        /*00e8*/ 	.byte	0x04, 0x46
        /*00ea*/ 	.short	(.L_46 - .L_45)


	//   ....[0]....
.L_45:
        /*00ec*/ 	.word	0x00004fa0


	//   ....[1]....
        /*00f0*/ 	.word	0x000050e0


	//   ....[2]....
        /*00f4*/ 	.word	0x00005940


	//   ....[3]....
        /*00f8*/ 	.word	0x00006f40


	//   ....[4]....
        /*00fc*/ 	.word	0x000084e0


	//   ....[5]....
        /*0100*/ 	.word	0x00009ab0


	//----- nvinfo : EIATTR_MBARRIER_INSTR_OFFSETS
	.align		4
.L_46:
        /*0104*/ 	.byte	0x04, 0x39
        /*0106*/ 	.short	(.L_48 - .L_47)


	//   ....[0]....
.L_47:
        /*0108*/ 	.word	0x000005b0
        /*010c*/ 	.word	0x000000ff
        /*0110*/ 	.word	0x00000000
        /*0114*/ 	.short	0x0100
        /*0116*/ 	.byte	0x05
	.zero		1


	//   ....[1]....
        /*0118*/ 	.word	0x000005c0
        /*011c*/ 	.word	0x000000ff
        /*0120*/ 	.word	0x00000018
        /*0124*/ 	.short	0x0100
        /*0126*/ 	.byte	0x05
	.zero		1


	//   ....[2]....
        /*0128*/ 	.word	0x000005d0
        /*012c*/ 	.word	0x000000ff
        /*0130*/ 	.word	0x00000008
        /*0134*/ 	.short	0x0100
        /*0136*/ 	.byte	0x05
	.zero		1


	//   ....[3]....
        /*0138*/ 	.word	0x000005e0
        /*013c*/ 	.word	0x000000ff
        /*0140*/ 	.word	0x00000020
        /*0144*/ 	.short	0x0100
        /*0146*/ 	.byte	0x05
	.zero		1


	//   ....[4]....
        /*0148*/ 	.word	0x000005f0
        /*014c*/ 	.word	0x000000ff
        /*0150*/ 	.word	0x00000010
        /*0154*/ 	.short	0x0100
        /*0156*/ 	.byte	0x05
	.zero		1


	//   ....[5]....
        /*0158*/ 	.word	0x00000600
        /*015c*/ 	.word	0x000000ff
        /*0160*/ 	.word	0x00000028
        /*0164*/ 	.short	0x0100
        /*0166*/ 	.byte	0x05
	.zero		1


	//   ....[6]....
        /*0168*/ 	.word	0x00000730
        /*016c*/ 	.word	0x000000ff
        /*0170*/ 	.word	0x00000030
        /*0174*/ 	.short	0x0100
        /*0176*/ 	.byte	0x07
	.zero		1


	//   ....[7]....
        /*0178*/ 	.word	0x00000740
        /*017c*/ 	.word	0x000000ff
        /*0180*/ 	.word	0x00000050
        /*0184*/ 	.short	0x0100
        /*0186*/ 	.byte	0x07
	.zero		1


	//   ....[8]....
        /*0188*/ 	.word	0x00000750
        /*018c*/ 	.word	0x000000ff
        /*0190*/ 	.word	0x00000038
        /*0194*/ 	.short	0x0100
        /*0196*/ 	.byte	0x07
	.zero		1


	//   ....[9]....
        /*0198*/ 	.word	0x00000760
        /*019c*/ 	.word	0x000000ff
        /*01a0*/ 	.word	0x00000058
        /*01a4*/ 	.short	0x0100
        /*01a6*/ 	.byte	0x07
	.zero		1


	//   ....[10]....
        /*01a8*/ 	.word	0x00000770
        /*01ac*/ 	.word	0x000000ff
        /*01b0*/ 	.word	0x00000040
        /*01b4*/ 	.short	0x0100
        /*01b6*/ 	.byte	0x07
	.zero		1


	//   ....[11]....
        /*01b8*/ 	.word	0x00000780
        /*01bc*/ 	.word	0x000000ff
        /*01c0*/ 	.word	0x00000060
        /*01c4*/ 	.short	0x0100
        /*01c6*/ 	.byte	0x07
	.zero		1


	//   ....[12]....
        /*01c8*/ 	.word	0x00000790
        /*01cc*/ 	.word	0x000000ff
        /*01d0*/ 	.word	0x00000048
        /*01d4*/ 	.short	0x0100
        /*01d6*/ 	.byte	0x07
	.zero		1


	//   ....[13]....
        /*01d8*/ 	.word	0x000007a0
        /*01dc*/ 	.word	0x000000ff
        /*01e0*/ 	.word	0x00000068
        /*01e4*/ 	.short	0x0100
        /*01e6*/ 	.byte	0x07
	.zero		1


	//   ....[14]....
        /*01e8*/ 	.word	0x00000890
        /*01ec*/ 	.word	0x000000ff
        /*01f0*/ 	.word	0x00000070
        /*01f4*/ 	.short	0x0100
        /*01f6*/ 	.byte	0x05
	.zero		1


	//   ....[15]....
        /*01f8*/ 	.word	0x000008a0
        /*01fc*/ 	.word	0x000000ff
        /*0200*/ 	.word	0x00000078
        /*0204*/ 	.short	0x0100
        /*0206*/ 	.byte	0x05
	.zero		1


	//   ....[16]....
        /*0208*/ 	.word	0x000009e0
        /*020c*/ 	.word	0x000000ff
        /*0210*/ 	.word	0x00000080
        /*0214*/ 	.short	0x0100
        /*0216*/ 	.byte	0x05
	.zero		1


	//   ....[17]....
        /*0218*/ 	.word	0x000009f0
        /*021c*/ 	.word	0x000000ff
        /*0220*/ 	.word	0x00000090
        /*0224*/ 	.short	0x0100
        /*0226*/ 	.byte	0x05
	.zero		1


	//   ....[18]....
        /*0228*/ 	.word	0x00000a00
        /*022c*/ 	.word	0x000000ff
        /*0230*/ 	.word	0x00000088
        /*0234*/ 	.short	0x0100
        /*0236*/ 	.byte	0x05
	.zero		1


	//   ....[19]....
        /*0238*/ 	.word	0x00000a10
        /*023c*/ 	.word	0x000000ff
        /*0240*/ 	.word	0x00000098
        /*0244*/ 	.short	0x0100
        /*0246*/ 	.byte	0x05
	.zero		1


	//   ....[20]....
        /*0248*/ 	.word	0x00000b40
        /*024c*/ 	.word	0x000000ff
        /*0250*/ 	.word	0x000000a0
        /*0254*/ 	.short	0x0100
        /*0256*/ 	.byte	0x07
	.zero		1


	//   ....[21]....
        /*0258*/ 	.word	0x00000b50
        /*025c*/ 	.word	0x000000ff
        /*0260*/ 	.word	0x000000b0
        /*0264*/ 	.short	0x0100
        /*0266*/ 	.byte	0x07
	.zero		1


	//   ....[22]....
        /*0268*/ 	.word	0x00000b60
        /*026c*/ 	.word	0x000000ff
        /*0270*/ 	.word	0x000000a8
        /*0274*/ 	.short	0x0100
        /*0276*/ 	.byte	0x07
	.zero		1


	//   ....[23]....
        /*0278*/ 	.word	0x00000b70
        /*027c*/ 	.word	0x000000ff
        /*0280*/ 	.word	0x000000b8
        /*0284*/ 	.short	0x0100
        /*0286*/ 	.byte	0x07
	.zero		1


	//   ....[24]....
        /*0288*/ 	.word	0x00000c60
        /*028c*/ 	.word	0x000000ff
        /*0290*/ 	.word	0x000000c0
        /*0294*/ 	.short	0x0100
        /*0296*/ 	.byte	0x05
	.zero		1


	//   ....[25]....
        /*0298*/ 	.word	0x00000c70
        /*029c*/ 	.word	0x000000ff
        /*02a0*/ 	.word	0x000000d0
        /*02a4*/ 	.short	0x0100
        /*02a6*/ 	.byte	0x05
	.zero		1


	//   ....[26]....
        /*02a8*/ 	.word	0x00000c80
        /*02ac*/ 	.word	0x000000ff
        /*02b0*/ 	.word	0x000000c8
        /*02b4*/ 	.short	0x0100
        /*02b6*/ 	.byte	0x05
	.zero		1


	//   ....[27]....
        /*02b8*/ 	.word	0x00000c90
        /*02bc*/ 	.word	0x000000ff
        /*02c0*/ 	.word	0x000000d8
        /*02c4*/ 	.short	0x0100
        /*02c6*/ 	.byte	0x05
	.zero		1


	//   ....[28]....
        /*02c8*/ 	.word	0x00001570
        /*02cc*/ 	.word	0x00000003
        /*02d0*/ 	.word	0x000000d0
        /*02d4*/ 	.short	0x010a
        /*02d6*/ 	.byte	0xff
	.zero		1


	//   ....[29]....
        /*02d8*/ 	.word	0x000015a0
        /*02dc*/ 	.word	0x00000003
        /*02e0*/ 	.word	0x000000c0
        /*02e4*/ 	.short	0x0101
        /*02e6*/ 	.byte	0xff
	.zero		1


	//   ....[30]....
        /*02e8*/ 	.word	0x00001670
        /*02ec*/ 	.word	0x000000ff
        /*02f0*/ 	.word	0x00000018
        /*02f4*/ 	.short	0x010a
        /*02f6*/ 	.byte	0x08
	.zero		1


	//   ....[31]....
        /*02f8*/ 	.word	0x00001710
        /*02fc*/ 	.word	0x000000ff
        /*0300*/ 	.word	0x00000018
        /*0304*/ 	.short	0x010a
        /*0306*/ 	.byte	0x21
	.zero		1


	//   ....[32]....
        /*0308*/ 	.word	0x00001860
        /*030c*/ 	.word	0x000000ff
        /*0310*/ 	.word	0x00000018
        /*0314*/ 	.short	0x010a
        /*0316*/ 	.byte	0x08
	.zero		1


	//   ....[33]....
        /*0318*/ 	.word	0x00001970
        /*031c*/ 	.word	0x000000ff
        /*0320*/ 	.word	0x00000078
        /*0324*/ 	.short	0x0101
        /*0326*/ 	.byte	0x04
	.zero		1


	//   ....[34]....
        /*0328*/ 	.word	0x00001990
        /*032c*/ 	.word	0x000000ff
        /*0330*/ 	.word	0x00000018
        /*0334*/ 	.short	0x010a
        /*0336*/ 	.byte	0x08
	.zero		1


	//   ....[35]....
        /*0338*/ 	.word	0x00001a10
        /*033c*/ 	.word	0x000000ff
        /*0340*/ 	.word	0x00000018
        /*0344*/ 	.short	0x010a
        /*0346*/ 	.byte	0x11
	.zero		1


	//   ....[36]....
        /*0348*/ 	.word	0x00001b60
        /*034c*/ 	.word	0x000000ff
        /*0350*/ 	.word	0x00000018
        /*0354*/ 	.short	0x010a
        /*0356*/ 	.byte	0x08
	.zero		1


	//   ....[37]....
        /*0358*/ 	.word	0x00001ca0
        /*035c*/ 	.word	0x00000002
        /*0360*/ 	.word	0x00000080
        /*0364*/ 	.short	0x010a
        /*0366*/ 	.byte	0xff
	.zero		1


	//   ....[38]....
        /*0368*/ 	.word	0x00001d60
        /*036c*/ 	.word	0x00000002
        /*0370*/ 	.word	0x00000000
        /*0374*/ 	.short	0x0101
        /*0376*/ 	.byte	0xff
	.zero		1


	//   ....[39]....
        /*0378*/ 	.word	0x000022c0
        /*037c*/ 	.word	0x000000ff
        /*0380*/ 	.word	0x00000000
        /*0384*/ 	.short	0x010a
        /*0386*/ 	.byte	0x05
	.zero		1


	//   ....[40]....
        /*0388*/ 	.word	0x00002350
        /*038c*/ 	.word	0x000000ff
        /*0390*/ 	.word	0x00000000
        /*0394*/ 	.short	0x010a
        /*0396*/ 	.byte	0x05
	.zero		1


	//   ....[41]....
        /*0398*/ 	.word	0x000023f0
        /*039c*/ 	.word	0x00000000
        /*03a0*/ 	.word	0x00000000
        /*03a4*/ 	.short	0x010a
        /*03a6*/ 	.byte	0xff
	.zero		1


	//   ....[42]....
        /*03a8*/ 	.word	0x00002510
        /*03ac*/ 	.word	0x00000000
        /*03b0*/ 	.word	0x000000c0
        /*03b4*/ 	.short	0x010a
        /*03b6*/ 	.byte	0xff
	.zero		1


	//   ....[43]....
        /*03b8*/ 	.word	0x00002570
        /*03bc*/ 	.word	0x00000004
        /*03c0*/ 	.word	0x00000000
        /*03c4*/ 	.short	0x0101
        /*03c6*/ 	.byte	0xff
	.zero		1


	//   ....[44]....
        /*03c8*/ 	.word	0x00002590
        /*03cc*/ 	.word	0x000000ff
        /*03d0*/ 	.word	0x00000090
        /*03d4*/ 	.short	0x010a
        /*03d6*/ 	.byte	0x05
	.zero		1


	//   ....[45]....
        /*03d8*/ 	.word	0x000026b0
        /*03dc*/ 	.word	0x00000000
        /*03e0*/ 	.word	0x00000080
        /*03e4*/ 	.short	0x010a
        /*03e6*/ 	.byte	0xff
	.zero		1


	//   ....[46]....
        /*03e8*/ 	.word	0x000027c0
        /*03ec*/ 	.word	0x00000000
        /*03f0*/ 	.word	0x00000000
        /*03f4*/ 	.short	0x0101
        /*03f6*/ 	.byte	0xff
	.zero		1


	//   ....[47]....
        /*03f8*/ 	.word	0x00002850
        /*03fc*/ 	.word	0x000000ff
        /*0400*/ 	.word	0x00000090
        /*0404*/ 	.short	0x0106
        /*0406*/ 	.byte	0x05
	.zero		1


	//   ....[48]....
        /*0408*/ 	.word	0x00002870
        /*040c*/ 	.word	0x000000ff
        /*0410*/ 	.word	0x00000090
        /*0414*/ 	.short	0x010a
        /*0416*/ 	.byte	0x05
	.zero		1


	//   ....[49]....
        /*0418*/ 	.word	0x00002900
        /*041c*/ 	.word	0x000000ff
        /*0420*/ 	.word	0x00000090
        /*0424*/ 	.short	0x0106
        /*0426*/ 	.byte	0x04
	.zero		1


	//   ....[50]....
        /*0428*/ 	.word	0x00002940
        /*042c*/ 	.word	0x00000000
        /*0430*/ 	.word	0x00000090
        /*0434*/ 	.short	0x010a
        /*0436*/ 	.byte	0xff
	.zero		1


	//   ....[51]....
        /*0438*/ 	.word	0x00002e20
        /*043c*/ 	.word	0x00000000
        /*0440*/ 	.word	0x00000080
        /*0444*/ 	.short	0x010a
        /*0446*/ 	.byte	0xff
	.zero		1


	//   ....[52]....
        /*0448*/ 	.word	0x00002f20
        /*044c*/ 	.word	0x00000003
        /*0450*/ 	.word	0x00000000
        /*0454*/ 	.short	0x0101
        /*0456*/ 	.byte	0xff
	.zero		1


	//   ....[53]....
        /*0458*/ 	.word	0x00002f30
        /*045c*/ 	.word	0x000000ff
        /*0460*/ 	.word	0x00000000
        /*0464*/ 	.short	0x010a
        /*0466*/ 	.byte	0x04
	.zero		1


	//   ....[54]....
        /*0468*/ 	.word	0x00002f50
        /*046c*/ 	.word	0x000000ff
        /*0470*/ 	.word	0x000000b0
        /*0474*/ 	.short	0x010a
        /*0476*/ 	.byte	0x09
	.zero		1


	//   ....[55]....
        /*0478*/ 	.word	0x00003030
        /*047c*/ 	.word	0x000000ff
        /*0480*/ 	.word	0x00000000
        /*0484*/ 	.short	0x010a
        /*0486*/ 	.byte	0x07
	.zero		1


	//   ....[56]....
        /*0488*/ 	.word	0x00003160
        /*048c*/ 	.word	0x000000ff
        /*0490*/ 	.word	0x00000000
        /*0494*/ 	.short	0x010a
        /*0496*/ 	.byte	0x04
	.zero		1


	//   ....[57]....
        /*0498*/ 	.word	0x00003310
        /*049c*/ 	.word	0x000000ff
        /*04a0*/ 	.word	0x00000000
        /*04a4*/ 	.short	0x010a
        /*04a6*/ 	.byte	0x05
	.zero		1


	//   ....[58]....
        /*04a8*/ 	.word	0x000033a0
        /*04ac*/ 	.word	0x000000ff
        /*04b0*/ 	.word	0x00000000
        /*04b4*/ 	.short	0x010a
        /*04b6*/ 	.byte	0x07
	.zero		1


	//   ....[59]....
        /*04b8*/ 	.word	0x00003820
        /*04bc*/ 	.word	0x00000000
        /*04c0*/ 	.word	0x00000080
        /*04c4*/ 	.short	0x010a
        /*04c6*/ 	.byte	0xff
	.zero		1


	//   ....[60]....
        /*04c8*/ 	.word	0x000038e0
        /*04cc*/ 	.word	0x00000000
        /*04d0*/ 	.word	0x00000000
        /*04d4*/ 	.short	0x0101
        /*04d6*/ 	.byte	0xff
	.zero		1


	//   ....[61]....
        /*04d8*/ 	.word	0x00003c00
        /*04dc*/ 	.word	0x000000ff
        /*04e0*/ 	.word	0x00000078
        /*04e4*/ 	.short	0x010a
        /*04e6*/ 	.byte	0x07
	.zero		1


	//   ....[62]....
        /*04e8*/ 	.word	0x00003df0
        /*04ec*/ 	.word	0x000000ff
        /*04f0*/ 	.word	0x00000050
        /*04f4*/ 	.short	0x010a
        /*04f6*/ 	.byte	0x07
	.zero		1


	//   ....[63]....
        /*04f8*/ 	.word	0x00003f60
        /*04fc*/ 	.word	0x000000ff
        /*0500*/ 	.word	0x00000030
        /*0504*/ 	.short	0x010b
        /*0506*/ 	.byte	0x07
	.zero		1


	//   ....[64]....
        /*0508*/ 	.word	0x00003f70
        /*050c*/ 	.word	0x000000ff
        /*0510*/ 	.word	0x00000000
        /*0514*/ 	.short	0x0101
        /*0516*/ 	.byte	0x08
	.zero		1


	//   ....[65]....
        /*0518*/ 	.word	0x00003f90
        /*051c*/ 	.word	0x000000ff
        /*0520*/ 	.word	0x00000058
        /*0524*/ 	.short	0x010a
        /*0526*/ 	.byte	0x07
	.zero		1


	//   ....[66]....
        /*0528*/ 	.word	0x000040f0
        /*052c*/ 	.word	0x000000ff
        /*0530*/ 	.word	0x00000038
        /*0534*/ 	.short	0x010b
        /*0536*/ 	.byte	0x07
	.zero		1


	//   ....[67]....
        /*0538*/ 	.word	0x00004100
        /*053c*/ 	.word	0x000000ff
        /*0540*/ 	.word	0x00000000
        /*0544*/ 	.short	0x0101
        /*0546*/ 	.byte	0x08
	.zero		1


	//   ....[68]....
        /*0548*/ 	.word	0x00004110
        /*054c*/ 	.word	0x000000ff
        /*0550*/ 	.word	0x00000060
        /*0554*/ 	.short	0x010a
        /*0556*/ 	.byte	0x07
	.zero		1


	//   ....[69]....
        /*0558*/ 	.word	0x000042b0
        /*055c*/ 	.word	0x000000ff
        /*0560*/ 	.word	0x00000040
        /*0564*/ 	.short	0x010b
        /*0566*/ 	.byte	0x07
	.zero		1


	//   ....[70]....
        /*0568*/ 	.word	0x00004320
        /*056c*/ 	.word	0x000000ff
        /*0570*/ 	.word	0x00000000
        /*0574*/ 	.short	0x0101
        /*0576*/ 	.byte	0x08
	.zero		1


	//   ....[71]....
        /*0578*/ 	.word	0x00004350
        /*057c*/ 	.word	0x000000ff
        /*0580*/ 	.word	0x00000068
        /*0584*/ 	.short	0x010a
        /*0586*/ 	.byte	0x07
	.zero		1


	//   ....[72]....
        /*0588*/ 	.word	0x00004560
        /*058c*/ 	.word	0x000000ff
        /*0590*/ 	.word	0x00000048
        /*0594*/ 	.short	0x010b
        /*0596*/ 	.byte	0x07
	.zero		1


	//   ....[73]....
        /*0598*/ 	.word	0x00004580
        /*059c*/ 	.word	0x000000ff
        /*05a0*/ 	.word	0x00000000
        /*05a4*/ 	.short	0x0101
        /*05a6*/ 	.byte	0x0d
	.zero		1


	//   ....[74]....
        /*05a8*/ 	.word	0x000045b0
        /*05ac*/ 	.word	0x000000ff
        /*05b0*/ 	.word	0x00000050
        /*05b4*/ 	.short	0x010a
        /*05b6*/ 	.byte	0x07
	.zero		1


	//   ....[75]....
        /*05b8*/ 	.word	0x000045d0
        /*05bc*/ 	.word	0x000000ff
        /*05c0*/ 	.word	0x00000058
        /*05c4*/ 	.short	0x010a
        /*05c6*/ 	.byte	0x07
	.zero		1


	//   ....[76]....
        /*05c8*/ 	.word	0x000045f0
        /*05cc*/ 	.word	0x000000ff
        /*05d0*/ 	.word	0x00000060
        /*05d4*/ 	.short	0x010a
        /*05d6*/ 	.byte	0x07
	.zero		1


	//   ....[77]....
        /*05d8*/ 	.word	0x00004630
        /*05dc*/ 	.word	0x00000000
        /*05e0*/ 	.word	0x00000068
        /*05e4*/ 	.short	0x010a
        /*05e6*/ 	.byte	0xff
	.zero		1


	//   ....[78]....
        /*05e8*/ 	.word	0x00004970
        /*05ec*/ 	.word	0x00000000
        /*05f0*/ 	.word	0x00000080
        /*05f4*/ 	.short	0x010a
        /*05f6*/ 	.byte	0xff
	.zero		1


	//   ....[79]....
        /*05f8*/ 	.word	0x00004a80
        /*05fc*/ 	.word	0x00000000
        /*0600*/ 	.word	0x00000000
        /*0604*/ 	.short	0x0101
        /*0606*/ 	.byte	0xff
	.zero		1


	//   ....[80]....
        /*0608*/ 	.word	0x000054e0
        /*060c*/ 	.word	0x00000003
        /*0610*/ 	.word	0x00000030
        /*0614*/ 	.short	0x010a
        /*0616*/ 	.byte	0xff
	.zero		1


	//   ....[81]....
        /*0618*/ 	.word	0x00005520
        /*061c*/ 	.word	0x0000006c
        /*0620*/ 	.word	0x000000a0
        /*0624*/ 	.short	0x010a
        /*0626*/ 	.byte	0xff
	.zero		1


	//   ....[82]....
        /*0628*/ 	.word	0x00005660
        /*062c*/ 	.word	0x00000003
        /*0630*/ 	.word	0x00000030
        /*0634*/ 	.short	0x010a
        /*0636*/ 	.byte	0xff
	.zero		1


	//   ....[83]....
        /*0638*/ 	.word	0x000057a0
        /*063c*/ 	.word	0x00000000
        /*0640*/ 	.word	0x00000000
        /*0644*/ 	.short	0x0101
        /*0646*/ 	.byte	0xff
	.zero		1


	//   ....[84]....
        /*0648*/ 	.word	0x00005820
        /*064c*/ 	.word	0x0000006c
        /*0650*/ 	.word	0x000000a0
        /*0654*/ 	.short	0x010a
        /*0656*/ 	.byte	0xff
	.zero		1


	//   ....[85]....
        /*0658*/ 	.word	0x00006bb0
        /*065c*/ 	.word	0x00000076
        /*0660*/ 	.word	0x00000030
        /*0664*/ 	.short	0x010a
        /*0666*/ 	.byte	0xff
	.zero		1


	//   ....[86]....
        /*0668*/ 	.word	0x00006c80
        /*066c*/ 	.word	0x00000076
        /*0670*/ 	.word	0x00000030
        /*0674*/ 	.short	0x010a
        /*0676*/ 	.byte	0xff
	.zero		1


	//   ....[87]....
        /*0678*/ 	.word	0x00006de0
        /*067c*/ 	.word	0x00000003
        /*0680*/ 	.word	0x00000000
        /*0684*/ 	.short	0x0101
        /*0686*/ 	.byte	0xff
	.zero		1


	//   ....[88]....
        /*0688*/ 	.word	0x00008150
        /*068c*/ 	.word	0x00000000
        /*0690*/ 	.word	0x00000030
        /*0694*/ 	.short	0x010a
        /*0696*/ 	.byte	0xff
	.zero		1


	//   ....[89]....
        /*0698*/ 	.word	0x00008220
        /*069c*/ 	.word	0x00000000
        /*06a0*/ 	.word	0x00000030
        /*06a4*/ 	.short	0x010a
        /*06a6*/ 	.byte	0xff
	.zero		1


	//   ....[90]....
        /*06a8*/ 	.word	0x00008360
        /*06ac*/ 	.word	0x00000000
        /*06b0*/ 	.word	0x00000000
        /*06b4*/ 	.short	0x0101
        /*06b6*/ 	.byte	0xff
	.zero		1


	//   ....[91]....
        /*06b8*/ 	.word	0x00009720
        /*06bc*/ 	.word	0x00000000
        /*06c0*/ 	.word	0x00000030
        /*06c4*/ 	.short	0x010a
        /*06c6*/ 	.byte	0xff
	.zero		1


	//   ....[92]....
        /*06c8*/ 	.word	0x000097f0
        /*06cc*/ 	.word	0x00000000
        /*06d0*/ 	.word	0x00000030
        /*06d4*/ 	.short	0x010a
        /*06d6*/ 	.byte	0xff
	.zero		1


	//   ....[93]....
        /*06d8*/ 	.word	0x00009930
        /*06dc*/ 	.word	0x00000000
        /*06e0*/ 	.word	0x00000000
        /*06e4*/ 	.short	0x0101
        /*06e6*/ 	.byte	0xff
	.zero		1


	//   ....[94]....
        /*06e8*/ 	.word	0x00009d70
        /*06ec*/ 	.word	0x000000ff
        /*06f0*/ 	.word	0x00000000
        /*06f4*/ 	.short	0x0101
        /*06f6*/ 	.byte	0x05
	.zero		1


	//   ....[95]....
        /*06f8*/ 	.word	0x0000aeb0
        /*06fc*/ 	.word	0x00000003
        /*0700*/ 	.word	0x000000d0
        /*0704*/ 	.short	0x010a
        /*0706*/ 	.byte	0xff
	.zero		1


	//   ....[96]....
        /*0708*/ 	.word	0x0000af10
        /*070c*/ 	.word	0x00000002
        /*0710*/ 	.word	0x00000018
        /*0714*/ 	.short	0x010a
        /*0716*/ 	.byte	0xff
	.zero		1


	//   ....[97]....
        /*0718*/ 	.word	0x0000af70
        /*071c*/ 	.word	0x00000002
        /*0720*/ 	.word	0x00000018
        /*0724*/ 	.short	0x010a
        /*0726*/ 	.byte	0xff
	.zero		1


	//   ....[98]....
        /*0728*/ 	.word	0x0000afc0
        /*072c*/ 	.word	0x00000002
        /*0730*/ 	.word	0x00000080
        /*0734*/ 	.short	0x010a
        /*0736*/ 	.byte	0xff
	.zero		1


	//   ....[99]....
        /*0738*/ 	.word	0x0000b020
        /*073c*/ 	.word	0x00000000
        /*0740*/ 	.word	0x00000000
        /*0744*/ 	.short	0x010a
        /*0746*/ 	.byte	0xff
	.zero		1


	//   ....[100]....
        /*0748*/ 	.word	0x0000b080
        /*074c*/ 	.word	0x00000000
        /*0750*/ 	.word	0x00000000
        /*0754*/ 	.short	0x010a
        /*0756*/ 	.byte	0xff
	.zero		1


	//   ....[101]....
        /*0758*/ 	.word	0x0000b0d0
        /*075c*/ 	.word	0x00000000
        /*0760*/ 	.word	0x000000c0
        /*0764*/ 	.short	0x010a
        /*0766*/ 	.byte	0xff
	.zero		1


	//   ....[102]....
        /*0768*/ 	.word	0x0000b130
        /*076c*/ 	.word	0x00000000
        /*0770*/ 	.word	0x00000090
        /*0774*/ 	.short	0x010a
        /*0776*/ 	.byte	0xff
	.zero		1


	//   ....[103]....
        /*0778*/ 	.word	0x0000b180
        /*077c*/ 	.word	0x00000000
        /*0780*/ 	.word	0x00000080
        /*0784*/ 	.short	0x010a
        /*0786*/ 	.byte	0xff
	.zero		1


	//   ....[104]....
        /*0788*/ 	.word	0x0000b1e0
        /*078c*/ 	.word	0x00000000
        /*0790*/ 	.word	0x00000090
        /*0794*/ 	.short	0x010a
        /*0796*/ 	.byte	0xff
	.zero		1


	//   ....[105]....
        /*0798*/ 	.word	0x0000b230
        /*079c*/ 	.word	0x00000000
        /*07a0*/ 	.word	0x00000080
        /*07a4*/ 	.short	0x010a
        /*07a6*/ 	.byte	0xff
	.zero		1


	//   ....[106]....
        /*07a8*/ 	.word	0x0000b290
        /*07ac*/ 	.word	0x00000003
        /*07b0*/ 	.word	0x000000b0
        /*07b4*/ 	.short	0x010a
        /*07b6*/ 	.byte	0xff
	.zero		1


	//   ....[107]....
        /*07b8*/ 	.word	0x0000b2f0
        /*07bc*/ 	.word	0x00000000
        /*07c0*/ 	.word	0x00000000
        /*07c4*/ 	.short	0x010a
        /*07c6*/ 	.byte	0xff
	.zero		1


	//   ....[108]....
        /*07c8*/ 	.word	0x0000b350
        /*07cc*/ 	.word	0x00000000
        /*07d0*/ 	.word	0x00000000
        /*07d4*/ 	.short	0x010a
        /*07d6*/ 	.byte	0xff
	.zero		1


	//   ....[109]....
        /*07d8*/ 	.word	0x0000b3b0
        /*07dc*/ 	.word	0x00000000
        /*07e0*/ 	.word	0x00000000
        /*07e4*/ 	.short	0x010a
        /*07e6*/ 	.byte	0xff
	.zero		1


	//   ....[110]....
        /*07e8*/ 	.word	0x0000b400
        /*07ec*/ 	.word	0x00000000
        /*07f0*/ 	.word	0x00000080
        /*07f4*/ 	.short	0x010a
        /*07f6*/ 	.byte	0xff
	.zero		1


	//   ....[111]....
        /*07f8*/ 	.word	0x0000b460
        /*07fc*/ 	.word	0x00000000
        /*0800*/ 	.word	0x00000078
        /*0804*/ 	.short	0x010a
        /*0806*/ 	.byte	0xff
	.zero		1


	//   ....[112]....
        /*0808*/ 	.word	0x0000b4c0
        /*080c*/ 	.word	0x00000003
        /*0810*/ 	.word	0x00000050
        /*0814*/ 	.short	0x010a
        /*0816*/ 	.byte	0xff
	.zero		1


	//   ....[113]....
        /*0818*/ 	.word	0x0000b520
        /*081c*/ 	.word	0x00000003
        /*0820*/ 	.word	0x00000058
        /*0824*/ 	.short	0x010a
        /*0826*/ 	.byte	0xff
	.zero		1


	//   ....[114]....
        /*0828*/ 	.word	0x0000b580
        /*082c*/ 	.word	0x00000003
        /*0830*/ 	.word	0x00000060
        /*0834*/ 	.short	0x010a
        /*0836*/ 	.byte	0xff
	.zero		1


	//   ....[115]....
        /*0838*/ 	.word	0x0000b5e0
        /*083c*/ 	.word	0x00000003
        /*0840*/ 	.word	0x00000068
        /*0844*/ 	.short	0x010a
        /*0846*/ 	.byte	0xff
	.zero		1


	//   ....[116]....
        /*0848*/ 	.word	0x0000b640
        /*084c*/ 	.word	0x00000000
        /*0850*/ 	.word	0x00000050
        /*0854*/ 	.short	0x010a
        /*0856*/ 	.byte	0xff
	.zero		1


	//   ....[117]....
        /*0858*/ 	.word	0x0000b6a0
        /*085c*/ 	.word	0x00000000
        /*0860*/ 	.word	0x00000058
        /*0864*/ 	.short	0x010a
        /*0866*/ 	.byte	0xff
	.zero		1


	//   ....[118]....
        /*0868*/ 	.word	0x0000b700
        /*086c*/ 	.word	0x00000000
        /*0870*/ 	.word	0x00000060
        /*0874*/ 	.short	0x010a
        /*0876*/ 	.byte	0xff
	.zero		1


	//   ....[119]....
        /*0878*/ 	.word	0x0000b750
        /*087c*/ 	.word	0x00000000
        /*0880*/ 	.word	0x00000080
        /*0884*/ 	.short	0x010a
        /*0886*/ 	.byte	0xff
	.zero		1


	//   ....[120]....
        /*0888*/ 	.word	0x0000b7a0
        /*088c*/ 	.word	0x00000003
        /*0890*/ 	.word	0x00000030
        /*0894*/ 	.short	0x010a
        /*0896*/ 	.byte	0xff
	.zero		1


	//   ....[121]....
        /*0898*/ 	.word	0x0000b7f0
        /*089c*/ 	.word	0x0000006c
        /*08a0*/ 	.word	0x000000a0
        /*08a4*/ 	.short	0x010a
        /*08a6*/ 	.byte	0xff
	.zero		1


	//   ....[122]....
        /*08a8*/ 	.word	0x0000b840
        /*08ac*/ 	.word	0x00000076
        /*08b0*/ 	.word	0x00000030
        /*08b4*/ 	.short	0x010a
        /*08b6*/ 	.byte	0xff
	.zero		1


	//   ....[123]....
        /*08b8*/ 	.word	0x0000b890
        /*08bc*/ 	.word	0x00000000
        /*08c0*/ 	.word	0x00000030
        /*08c4*/ 	.short	0x010a
        /*08c6*/ 	.byte	0xff
	.zero		1


	//   ....[124]....
        /*08c8*/ 	.word	0x0000b8e0
        /*08cc*/ 	.word	0x00000000
        /*08d0*/ 	.word	0x00000030
        /*08d4*/ 	.short	0x010a
        /*08d6*/ 	.byte	0xff
	.zero		1


	//----- nvinfo : EIATTR_NUM_MBARRIERS
	.align		4
.L_48:
        /*08d8*/ 	.byte	0x03, 0x38
        /*08da*/ 	.short	0x001c


	//----- nvinfo : EIATTR_EXIT_INSTR_OFFSETS
	.align		4
        /*08dc*/ 	.byte	0x04, 0x1c
        /*08de*/ 	.short	(.L_50 - .L_49)


	//   ....[0]....
.L_49:
        /*08e0*/ 	.word	0x00002420


	//   ....[1]....
        /*08e4*/ 	.word	0x00002910


	//   ....[2]....
        /*08e8*/ 	.word	0x00002970


	//   ....[3]....
        /*08ec*/ 	.word	0x00003600


	//   ....[4]....
        /*08f0*/ 	.word	0x00004660


	//   ....[5]....
        /*08f4*/ 	.word	0x000046a0


	//   ....[6]....
        /*08f8*/ 	.word	0x0000aea0


	//----- nvinfo : EIATTR_MAX_THREADS
	.align		4
.L_50:
        /*08fc*/ 	.byte	0x04, 0x05
        /*08fe*/ 	.short	(.L_52 - .L_51)
.L_51:
        /*0900*/ 	.word	0x00000100
        /*0904*/ 	.word	0x00000001
        /*0908*/ 	.word	0x00000001


	//----- nvinfo : EIATTR_CRS_STACK_SIZE
	.align		4
.L_52:
        /*090c*/ 	.byte	0x04, 0x1e
        /*090e*/ 	.short	(.L_54 - .L_53)
.L_53:
        /*0910*/ 	.word	0x00000000


	//----- nvinfo : EIATTR_CBANK_PARAM_SIZE
	.align		4
.L_54:
        /*0914*/ 	.byte	0x03, 0x19
        /*0916*/ 	.short	0x0800


	//----- nvinfo : EIATTR_PARAM_CBANK
	.align		4
        /*0918*/ 	.byte	0x04, 0x0a
        /*091a*/ 	.short	(.L_56 - .L_55)
	.align		4
.L_55:
        /*091c*/ 	.word	index@(.nv.constant0._ZN7cutlass13device_kernelINS_4gemm6kernel13GemmUniversalIN4cute5tupleIJiiiiEEENS1_10collective13CollectiveMmaINS1_35MainloopSm100TmaUmmaWarpSpecializedILi3ELi2ELi2ENS5_IJNS4_1CILi1EEESB_SB_EEEEENS5_IJNSA_ILi128EEENSA_ILi256EEENSA_ILi32EEEEEEaNS5_IJlSB_lEEEaSI_NS4_8TiledMMAINS4_8MMA_AtomIJNS4_15SM100_MMA_S8_SSIaaiLi128ELi256ELNS4_4UMMA5MajorE0ELSN_0ELNSM_8SaturateE0EEEEEENS4_6LayoutISC_NS5_IJNSA_ILi0EEESS_SS_EEEEENS5_IJNS4_10UnderscoreESV_SV_EEEEENS4_13SM90_TMA_LOADENS4_14ComposedLayoutINS4_7SwizzleILi1ELi4ELi3EEENS4_18smem_ptr_flag_bitsILi8EEENSR_INS5_IJNSA_ILi8EEESG_EEENS5_IJSG_SB_EEEEEEEvNS4_8identityESY_S18_vS19_EENS_8epilogue10collective18CollectiveEpilogueINS1B_23Sm100TmaWarpSpecializedILi4ELi2ELi64ELb0ELb0EEEJSH_NS5_IJNSR_ISE_SB_EENSR_INSA_ILi64EEESB_EEEEEaSI_aSI_NS1B_6fusion15FusionCallbacksIS1F_NS1K_17LinearCombinationIaiaiLNS_15FloatRoundStyleE2EEESH_S1J_JEEENS4_5SM1004TMEM4LOAD26SM100_TMEM_LOAD_32dp32b64xESY_NSZ_INS10_ILi2ELi4ELi3EEES13_NSR_INS5_IJS14_S1H_EEENS5_IJS1H_SB_EEEEEEENS4_39AutoVectorizingCopyWithAssumedAlignmentILi128EEENS4_14SM90_TMA_STOREES1Y_S20_S20_EEEvvEEEEvNT_6ParamsE)
        /*0920*/ 	.short	0x0380
        /*0922*/ 	.short	0x0800


	//----- nvinfo : EIATTR_SW_WAR
	.align		4
.L_56:
        /*0924*/ 	.byte	0x04, 0x36
        /*0926*/ 	.short	(.L_58 - .L_57)
.L_57:
        /*0928*/ 	.word	0x00000008
.L_58:


//--------------------- .nv.callgraph             --------------------------
	.section	.nv.callgraph,"",@"SHT_CUDA_CALLGRAPH"
	.align	4
	.sectionentsize	8
	.align		4
        /*0000*/ 	.word	0x00000000
	.align		4
        /*0004*/ 	.word	0xffffffff
	.align		4
        /*0008*/ 	.word	index@(_ZN7cutlass13device_kernelINS_4gemm6kernel13GemmUniversalIN4cute5tupleIJiiiiEEENS1_10collective13CollectiveMmaINS1_35MainloopSm100TmaUmmaWarpSpecializedILi3ELi2ELi2ENS5_IJNS4_1CILi1EEESB_SB_EEEEENS5_IJNSA_ILi128EEENSA_ILi256EEENSA_ILi32EEEEEEaNS5_IJlSB_lEEEaSI_NS4_8TiledMMAINS4_8MMA_AtomIJNS4_15SM100_MMA_S8_SSIaaiLi128ELi256ELNS4_4UMMA5MajorE0ELSN_0ELNSM_8SaturateE0EEEEEENS4_6LayoutISC_NS5_IJNSA_ILi0EEESS_SS_EEEEENS5_IJNS4_10UnderscoreESV_SV_EEEEENS4_13SM90_TMA_LOADENS4_14ComposedLayoutINS4_7SwizzleILi1ELi4ELi3EEENS4_18smem_ptr_flag_bitsILi8EEENSR_INS5_IJNSA_ILi8EEESG_EEENS5_IJSG_SB_EEEEEEEvNS4_8identityESY_S18_vS19_EENS_8epilogue10collective18CollectiveEpilogueINS1B_23Sm100TmaWarpSpecializedILi4ELi2ELi64ELb0ELb0EEEJSH_NS5_IJNSR_ISE_SB_EENSR_INSA_ILi64EEESB_EEEEEaSI_aSI_NS1B_6fusion15FusionCallbacksIS1F_NS1K_17LinearCombinationIaiaiLNS_15FloatRoundStyleE2EEESH_S1J_JEEENS4_5SM1004TMEM4LOAD26SM100_TMEM_LOAD_32dp32b64xESY_NSZ_INS10_ILi2ELi4ELi3EEES13_NSR_INS5_IJS14_S1H_EEENS5_IJS1H_SB_EEEEEEENS4_39AutoVectorizingCopyWithAssumedAlignmentILi128EEENS4_14SM90_TMA_STOREES1Y_S20_S20_EEEvvEEEEvNT_6ParamsE)
	.align		4
        /*000c*/ 	.word	index@(__assertfail)
	.align		4
        /*0010*/ 	.word	0x00000000
	.align		4
        /*0014*/ 	.word	0xfffffffe
	.align		4
        /*0018*/ 	.word	0x00000000
	.align		4
        /*001c*/ 	.word	0xfffffffd
	.align		4
        /*0020*/ 	.word	0x00000000
	.align		4
        /*0024*/ 	.word	0xfffffffc


//--------------------- .nv.constant4             --------------------------
	.section	.nv.constant4,"a",@progbits
	.align	8
	.align		8
.nv.constant4:
        /*0000*/ 	.dword	__assertfail
	.align		8
        /*0008*/ 	.dword	__unnamed_1
	.align		8
        /*0010*/ 	.dword	__unnamed_2
	.align		8
        /*0018*/ 	.dword	__unnamed_3
	.align		8
        /*0020*/ 	.dword	_ZN39_INTERNAL_196a955c_4_k_cu_6121a875_96834cuda3std3__45__cpo5beginE
	.align		8
        /*0028*/ 	.dword	_ZN39_INTERNAL_196a955c_4_k_cu_6121a875_96834cuda3std3__45__cpo3endE
	.align		8
        /*0030*/ 	.dword	_ZN39_INTERNAL_196a955c_4_k_cu_6121a875_96834cuda3std3__45__cpo6cbeginE
	.align		8
        /*0038*/ 	.dword	_ZN39_INTERNAL_196a955c_4_k_cu_6121a875_96834cuda3std3__45__cpo4cendE
	.align		8
        /*0040*/ 	.dword	_ZN39_INTERNAL_196a955c_4_k_cu_6121a875_96834cuda3std3__441_GLOBAL__N__196a955c_4_k_cu_6121a875_96836ignoreE
	.align		8
        /*0048*/ 	.dword	_ZN39_INTERNAL_196a955c_4_k_cu_6121a875_96834cuda3std3__419piecewise_constructE
	.align		8
        /*0050*/ 	.dword	_ZN39_INTERNAL_196a955c_4_k_cu_6121a875_96834cuda3std3__48in_placeE
	.align		8
        /*0058*/ 	.dword	_ZN39_INTERNAL_196a955c_4_k_cu_6121a875_96834cuda3std6ranges3__45__cpo4swapE
	.align		8
        /*0060*/ 	.dword	_ZN39_INTERNAL_196a955c_4_k_cu_6121a875_96834cuda3std6ranges3__45__cpo9iter_moveE
	.align		8
        /*0068*/ 	.dword	_ZN39_INTERNAL_196a955c_4_k_cu_6121a875_96834cute7productE
	.align		8
        /*0070*/ 	.dword	_ZN39_INTERNAL_196a955c_4_k_cu_6121a875_96834cute1_E
	.align		8
        /*0078*/ 	.dword	$str$25
	.align		8
        /*0080*/ 	.dword	$str$26
	.align		8
        /*0088*/ 	.dword	$str$27
	.align		8
        /*0090*/ 	.dword	$str$28


//--------------------- .text._ZN7cutlass13device_kernelINS_4gemm6kernel13GemmUniversalIN4cute5tupleIJiiiiEEENS1_10collective13CollectiveMmaINS1_35MainloopSm100TmaUmmaWarpSpecializedILi3ELi2ELi2ENS5_IJNS4_1CILi1EEESB_SB_EEEEENS5_IJNSA_ILi128EEENSA_ILi256EEENSA_ILi32EEEEEEaNS5_IJlSB_lEEEaSI_NS4_8TiledMMAINS4_8MMA_AtomIJNS4_15SM100_MMA_S8_SSIaaiLi128ELi256ELNS4_4UMMA5MajorE0ELSN_0ELNSM_8SaturateE0EEEEEENS4_6LayoutISC_NS5_IJNSA_ILi0EEESS_SS_EEEEENS5_IJNS4_10UnderscoreESV_SV_EEEEENS4_13SM90_TMA_LOADENS4_14ComposedLayoutINS4_7SwizzleILi1ELi4ELi3EEENS4_18smem_ptr_flag_bitsILi8EEENSR_INS5_IJNSA_ILi8EEESG_EEENS5_IJSG_SB_EEEEEEEvNS4_8identityESY_S18_vS19_EENS_8epilogue10collective18CollectiveEpilogueINS1B_23Sm100TmaWarpSpecializedILi4ELi2ELi64ELb0ELb0EEEJSH_NS5_IJNSR_ISE_SB_EENSR_INSA_ILi64EEESB_EEEEEaSI_aSI_NS1B_6fusion15FusionCallbacksIS1F_NS1K_17LinearCombinationIaiaiLNS_15FloatRoundStyleE2EEESH_S1J_JEEENS4_5SM1004TMEM4LOAD26SM100_TMEM_LOAD_32dp32b64xESY_NSZ_INS10_ILi2ELi4ELi3EEES13_NSR_INS5_IJS14_S1H_EEENS5_IJS1H_SB_EEEEEEENS4_39AutoVectorizingCopyWithAssumedAlignmentILi128EEENS4_14SM90_TMA_STOREES1Y_S20_S20_EEEvvEEEEvNT_6ParamsE --------------------------
	.section	.text._ZN7cutlass13device_kernelINS_4gemm6kernel13GemmUniversalIN4cute5tupleIJiiiiEEENS1_10collective13CollectiveMmaINS1_35MainloopSm100TmaUmmaWarpSpecializedILi3ELi2ELi2ENS5_IJNS4_1CILi1EEESB_SB_EEEEENS5_IJNSA_ILi128EEENSA_ILi256EEENSA_ILi32EEEEEEaNS5_IJlSB_lEEEaSI_NS4_8TiledMMAINS4_8MMA_AtomIJNS4_15SM100_MMA_S8_SSIaaiLi128ELi256ELNS4_4UMMA5MajorE0ELSN_0ELNSM_8SaturateE0EEEEEENS4_6LayoutISC_NS5_IJNSA_ILi0EEESS_SS_EEEEENS5_IJNS4_10UnderscoreESV_SV_EEEEENS4_13SM90_TMA_LOADENS4_14ComposedLayoutINS4_7SwizzleILi1ELi4ELi3EEENS4_18smem_ptr_flag_bitsILi8EEENSR_INS5_IJNSA_ILi8EEESG_EEENS5_IJSG_SB_EEEEEEEvNS4_8identityESY_S18_vS19_EENS_8epilogue10collective18CollectiveEpilogueINS1B_23Sm100TmaWarpSpecializedILi4ELi2ELi64ELb0ELb0EEEJSH_NS5_IJNSR_ISE_SB_EENSR_INSA_ILi64EEESB_EEEEEaSI_aSI_NS1B_6fusion15FusionCallbacksIS1F_NS1K_17LinearCombinationIaiaiLNS_15FloatRoundStyleE2EEESH_S1J_JEEENS4_5SM1004TMEM4LOAD26SM100_TMEM_LOAD_32dp32b64xESY_NSZ_INS10_ILi2ELi4ELi3EEES13_NSR_INS5_IJS14_S1H_EEENS5_IJS1H_SB_EEEEEEENS4_39AutoVectorizingCopyWithAssumedAlignmentILi128EEENS4_14SM90_TMA_STOREES1Y_S20_S20_EEEvvEEEEvNT_6ParamsE,"ax",@progbits
	.align	128
.text._ZN7cutlass13device_kernelINS_4gemm6kernel13GemmUniversalIN4cute5tupleIJiiiiEEENS1_10collective13CollectiveMmaINS1_35MainloopSm100TmaUmmaWarpSpecializedILi3ELi2ELi2ENS5_IJNS4_1CILi1EEESB_SB_EEEEENS5_IJNSA_ILi128EEENSA_ILi256EEENSA_ILi32EEEEEEaNS5_IJlSB_lEEEaSI_NS4_8TiledMMAINS4_8MMA_AtomIJNS4_15SM100_MMA_S8_SSIaaiLi128ELi256ELNS4_4UMMA5MajorE0ELSN_0ELNSM_8SaturateE0EEEEEENS4_6LayoutISC_NS5_IJNSA_ILi0EEESS_SS_EEEEENS5_IJNS4_10UnderscoreESV_SV_EEEEENS4_13SM90_TMA_LOADENS4_14ComposedLayoutINS4_7SwizzleILi1ELi4ELi3EEENS4_18smem_ptr_flag_bitsILi8EEENSR_INS5_IJNSA_ILi8EEESG_EEENS5_IJSG_SB_EEEEEEEvNS4_8identityESY_S18_vS19_EENS_8epilogue10collective18CollectiveEpilogueINS1B_23Sm100TmaWarpSpecializedILi4ELi2ELi64ELb0ELb0EEEJSH_NS5_IJNSR_ISE_SB_EENSR_INSA_ILi64EEESB_EEEEEaSI_aSI_NS1B_6fusion15FusionCallbacksIS1F_NS1K_17LinearCombinationIaiaiLNS_15FloatRoundStyleE2EEESH_S1J_JEEENS4_5SM1004TMEM4LOAD26SM100_TMEM_LOAD_32dp32b64xESY_NSZ_INS10_ILi2ELi4ELi3EEES13_NSR_INS5_IJS14_S1H_EEENS5_IJS1H_SB_EEEEEEENS4_39AutoVectorizingCopyWithAssumedAlignmentILi128EEENS4_14SM90_TMA_STOREES1Y_S20_S20_EEEvvEEEEvNT_6ParamsE:
        .type           _ZN7cutlass13device_kernelINS_4gemm6kernel13GemmUniversalIN4cute5tupleIJiiiiEEENS1_10collective13CollectiveMmaINS1_35MainloopSm100TmaUmmaWarpSpecializedILi3ELi2ELi2ENS5_IJNS4_1CILi1EEESB_SB_EEEEENS5_IJNSA_ILi128EEENSA_ILi256EEENSA_ILi32EEEEEEaNS5_IJlSB_lEEEaSI_NS4_8TiledMMAINS4_8MMA_AtomIJNS4_15SM100_MMA_S8_SSIaaiLi128ELi256ELNS4_4UMMA5MajorE0ELSN_0ELNSM_8SaturateE0EEEEEENS4_6LayoutISC_NS5_IJNSA_ILi0EEESS_SS_EEEEENS5_IJNS4_10UnderscoreESV_SV_EEEEENS4_13SM90_TMA_LOADENS4_14ComposedLayoutINS4_7SwizzleILi1ELi4ELi3EEENS4_18smem_ptr_flag_bitsILi8EEENSR_INS5_IJNSA_ILi8EEESG_EEENS5_IJSG_SB_EEEEEEEvNS4_8identityESY_S18_vS19_EENS_8epilogue10collective18CollectiveEpilogueINS1B_23Sm100TmaWarpSpecializedILi4ELi2ELi64ELb0ELb0EEEJSH_NS5_IJNSR_ISE_SB_EENSR_INSA_ILi64EEESB_EEEEEaSI_aSI_NS1B_6fusion15FusionCallbacksIS1F_NS1K_17LinearCombinationIaiaiLNS_15FloatRoundStyleE2EEESH_S1J_JEEENS4_5SM1004TMEM4LOAD26SM100_TMEM_LOAD_32dp32b64xESY_NSZ_INS10_ILi2ELi4ELi3EEES13_NSR_INS5_IJS14_S1H_EEENS5_IJS1H_SB_EEEEEEENS4_39AutoVectorizingCopyWithAssumedAlignmentILi128EEENS4_14SM90_TMA_STOREES1Y_S20_S20_EEEvvEEEEvNT_6ParamsE,@function
        .size           _ZN7cutlass13device_kernelINS_4gemm6kernel13GemmUniversalIN4cute5tupleIJiiiiEEENS1_10collective13CollectiveMmaINS1_35MainloopSm100TmaUmmaWarpSpecializedILi3ELi2ELi2ENS5_IJNS4_1CILi1EEESB_SB_EEEEENS5_IJNSA_ILi128EEENSA_ILi256EEENSA_ILi32EEEEEEaNS5_IJlSB_lEEEaSI_NS4_8TiledMMAINS4_8MMA_AtomIJNS4_15SM100_MMA_S8_SSIaaiLi128ELi256ELNS4_4UMMA5MajorE0ELSN_0ELNSM_8SaturateE0EEEEEENS4_6LayoutISC_NS5_IJNSA_ILi0EEESS_SS_EEEEENS5_IJNS4_10UnderscoreESV_SV_EEEEENS4_13SM90_TMA_LOADENS4_14ComposedLayoutINS4_7SwizzleILi1ELi4ELi3EEENS4_18smem_ptr_flag_bitsILi8EEENSR_INS5_IJNSA_ILi8EEESG_EEENS5_IJSG_SB_EEEEEEEvNS4_8identityESY_S18_vS19_EENS_8epilogue10collective18CollectiveEpilogueINS1B_23Sm100TmaWarpSpecializedILi4ELi2ELi64ELb0ELb0EEEJSH_NS5_IJNSR_ISE_SB_EENSR_INSA_ILi64EEESB_EEEEEaSI_aSI_NS1B_6fusion15FusionCallbacksIS1F_NS1K_17LinearCombinationIaiaiLNS_15FloatRoundStyleE2EEESH_S1J_JEEENS4_5SM1004TMEM4LOAD26SM100_TMEM_LOAD_32dp32b64xESY_NSZ_INS10_ILi2ELi4ELi3EEES13_NSR_INS5_IJS14_S1H_EEENS5_IJS1H_SB_EEEEEEENS4_39AutoVectorizingCopyWithAssumedAlignmentILi128EEENS4_14SM90_TMA_STOREES1Y_S20_S20_EEEvvEEEEvNT_6ParamsE,(.L_x_161 - _ZN7cutlass13device_kernelINS_4gemm6kernel13GemmUniversalIN4cute5tupleIJiiiiEEENS1_10collective13CollectiveMmaINS1_35MainloopSm100TmaUmmaWarpSpecializedILi3ELi2ELi2ENS5_IJNS4_1CILi1EEESB_SB_EEEEENS5_IJNSA_ILi128EEENSA_ILi256EEENSA_ILi32EEEEEEaNS5_IJlSB_lEEEaSI_NS4_8TiledMMAINS4_8MMA_AtomIJNS4_15SM100_MMA_S8_SSIaaiLi128ELi256ELNS4_4UMMA5MajorE0ELSN_0ELNSM_8SaturateE0EEEEEENS4_6LayoutISC_NS5_IJNSA_ILi0EEESS_SS_EEEEENS5_IJNS4_10UnderscoreESV_SV_EEEEENS4_13SM90_TMA_LOADENS4_14ComposedLayoutINS4_7SwizzleILi1ELi4ELi3EEENS4_18smem_ptr_flag_bitsILi8EEENSR_INS5_IJNSA_ILi8EEESG_EEENS5_IJSG_SB_EEEEEEEvNS4_8identityESY_S18_vS19_EENS_8epilogue10collective18CollectiveEpilogueINS1B_23Sm100TmaWarpSpecializedILi4ELi2ELi64ELb0ELb0EEEJSH_NS5_IJNSR_ISE_SB_EENSR_INSA_ILi64EEESB_EEEEEaSI_aSI_NS1B_6fusion15FusionCallbacksIS1F_NS1K_17LinearCombinationIaiaiLNS_15FloatRoundStyleE2EEESH_S1J_JEEENS4_5SM1004TMEM4LOAD26SM100_TMEM_LOAD_32dp32b64xESY_NSZ_INS10_ILi2ELi4ELi3EEES13_NSR_INS5_IJS14_S1H_EEENS5_IJS1H_SB_EEEEEEENS4_39AutoVectorizingCopyWithAssumedAlignmentILi128EEENS4_14SM90_TMA_STOREES1Y_S20_S20_EEEvvEEEEvNT_6ParamsE)
        .other          _ZN7cutlass13device_kernelINS_4gemm6kernel13GemmUniversalIN4cute5tupleIJiiiiEEENS1_10collective13CollectiveMmaINS1_35MainloopSm100TmaUmmaWarpSpecializedILi3ELi2ELi2ENS5_IJNS4_1CILi1EEESB_SB_EEEEENS5_IJNSA_ILi128EEENSA_ILi256EEENSA_ILi32EEEEEEaNS5_IJlSB_lEEEaSI_NS4_8TiledMMAINS4_8MMA_AtomIJNS4_15SM100_MMA_S8_SSIaaiLi128ELi256ELNS4_4UMMA5MajorE0ELSN_0ELNSM_8SaturateE0EEEEEENS4_6LayoutISC_NS5_IJNSA_ILi0EEESS_SS_EEEEENS5_IJNS4_10UnderscoreESV_SV_EEEEENS4_13SM90_TMA_LOADENS4_14ComposedLayoutINS4_7SwizzleILi1ELi4ELi3EEENS4_18smem_ptr_flag_bitsILi8EEENSR_INS5_IJNSA_ILi8EEESG_EEENS5_IJSG_SB_EEEEEEEvNS4_8identityESY_S18_vS19_EENS_8epilogue10collective18CollectiveEpilogueINS1B_23Sm100TmaWarpSpecializedILi4ELi2ELi64ELb0ELb0EEEJSH_NS5_IJNSR_ISE_SB_EENSR_INSA_ILi64EEESB_EEEEEaSI_aSI_NS1B_6fusion15FusionCallbacksIS1F_NS1K_17LinearCombinationIaiaiLNS_15FloatRoundStyleE2EEESH_S1J_JEEENS4_5SM1004TMEM4LOAD26SM100_TMEM_LOAD_32dp32b64xESY_NSZ_INS10_ILi2ELi4ELi3EEES13_NSR_INS5_IJS14_S1H_EEENS5_IJS1H_SB_EEEEEEENS4_39AutoVectorizingCopyWithAssumedAlignmentILi128EEENS4_14SM90_TMA_STOREES1Y_S20_S20_EEEvvEEEEvNT_6ParamsE,@"STO_CUDA_ENTRY STV_DEFAULT"
_ZN7cutlass13device_kernelINS_4gemm6kernel13GemmUniversalIN4cute5tupleIJiiiiEEENS1_10collective13CollectiveMmaINS1_35MainloopSm100TmaUmmaWarpSpecializedILi3ELi2ELi2ENS5_IJNS4_1CILi1EEESB_SB_EEEEENS5_IJNSA_ILi128EEENSA_ILi256EEENSA_ILi32EEEEEEaNS5_IJlSB_lEEEaSI_NS4_8TiledMMAINS4_8MMA_AtomIJNS4_15SM100_MMA_S8_SSIaaiLi128ELi256ELNS4_4UMMA5MajorE0ELSN_0ELNSM_8SaturateE0EEEEEENS4_6LayoutISC_NS5_IJNSA_ILi0EEESS_SS_EEEEENS5_IJNS4_10UnderscoreESV_SV_EEEEENS4_13SM90_TMA_LOADENS4_14ComposedLayoutINS4_7SwizzleILi1ELi4ELi3EEENS4_18smem_ptr_flag_bitsILi8EEENSR_INS5_IJNSA_ILi8EEESG_EEENS5_IJSG_SB_EEEEEEEvNS4_8identityESY_S18_vS19_EENS_8epilogue10collective18CollectiveEpilogueINS1B_23Sm100TmaWarpSpecializedILi4ELi2ELi64ELb0ELb0EEEJSH_NS5_IJNSR_ISE_SB_EENSR_INSA_ILi64EEESB_EEEEEaSI_aSI_NS1B_6fusion15FusionCallbacksIS1F_NS1K_17LinearCombinationIaiaiLNS_15FloatRoundStyleE2EEESH_S1J_JEEENS4_5SM1004TMEM4LOAD26SM100_TMEM_LOAD_32dp32b64xESY_NSZ_INS10_ILi2ELi4ELi3EEES13_NSR_INS5_IJS14_S1H_EEENS5_IJS1H_SB_EEEEEEENS4_39AutoVectorizingCopyWithAssumedAlignmentILi128EEENS4_14SM90_TMA_STOREES1Y_S20_S20_EEEvvEEEEvNT_6ParamsE:
[----:B------:R-:W1:Y:S01]  /*0000*/  LDC R1, c[0x0][0x37c] ;  /* 0x0000df00ff017b82 */ /* 0x000e620000000800 */
[----:B------:R-:W2:Y:S01]  /*0010*/  S2R R167, SR_TID.X ;  /* 0x0000000000a77919 */ /* 0x000ea20000002100 */
[----:B------:R-:W3:Y:S01]  /*0020*/  LDCU.64 UR4, c[0x0][0x890] ;  /* 0x00011200ff0477ac */ /* 0x000ee20008000a00 */
[----:B------:R-:W-:Y:S02]  /*0030*/  PRMT R151, RZ, 0x7610, R151 ;  /* 0x00007610ff977816 */ /* 0x000fe40000000097 */
[----:B------:R-:W-:Y:S01]  /*0040*/  ELECT P5, URZ, PT ;  /* 0x0000000000ff782f */ /* 0x000fe200038a0000 */
[----:B------:R-:W4:Y:S01]  /*0050*/  LDCU.64 UR46, c[0x0][0x358] ;  /* 0x00006b00ff2e77ac */ /* 0x000f220008000a00 */
[----:B---3--:R-:W-:-:S04]  /*0060*/  UISETP.NE.U32.AND UP0, UPT, UR4, URZ, UPT ;  /* 0x000000ff0400728c */ /* 0x008fc8000bf05070 */
[----:B------:R-:W-:Y:S01]  /*0070*/  UISETP.NE.AND.EX UP0, UPT, UR5, URZ, UPT, UP0 ;  /* 0x000000ff0500728c */ /* 0x000fe2000bf05300 */
[----:B--2---:R-:W-:-:S05]  /*0080*/  SHF.R.U32.HI R154, RZ, 0x5, R167 ;  /* 0x00000005ff9a7819 */ /* 0x004fca00000116a7 */
[----:B------:R-:W2:Y:S02]  /*0090*/  SHFL.IDX PT, R0, R154, RZ, 0x1f ;  /* 0x00001fff9a007589 */ /* 0x000ea400000e0000 */
[----:B--2---:R-:W-:Y:S01]  /*00a0*/  R2UR UR8, R0 ;  /* 0x00000000000872ca */ /* 0x004fe200000e0000 */
[----:B-1--4-:R-:W-:-:S14]  /*00b0*/  BRA.U UP0, `(.L_x_0) ;  /* 0x00000001002c7547 */ /* 0x012fdc000b800000 */
[----:B------:R-:W1:Y:S02]  /*00c0*/  LDCU.64 UR6, c[0x0][0x888] ;  /* 0x00011100ff0677ac */ /* 0x000e640008000a00 */
[----:B-1----:R-:W-:-:S04]  /*00d0*/  UISETP.NE.U32.AND UP0, UPT, UR6, URZ, UPT ;  /* 0x000000ff0600728c */ /* 0x002fc8000bf05070 */
[----:B------:R-:W-:-:S09]  /*00e0*/  UISETP.NE.AND.EX UP0, UPT, UR7, URZ, UPT, UP0 ;  /* 0x000000ff0700728c */ /* 0x000fd2000bf05300 */
[----:B------:R-:W-:Y:S05]  /*00f0*/  BRA.U !UP0, `(.L_x_1) ;  /* 0x0000000108107547 */ /* 0x000fea000b800000 */
[----:B------:R-:W1:Y:S02]  /*0100*/  LDC.64 R82, c[0x0][0x888] ;  /* 0x00022200ff527b82 */ /* 0x000e640000000a00 */
[----:B-1----:R1:W5:Y:S01]  /*0110*/  LDG.E R82, desc[UR46][R82.64] ;  /* 0x0000002e52527981 */ /* 0x002362000c1e1900 */
[----:B------:R-:W-:Y:S01]  /*0120*/  HFMA2 R151, -RZ, RZ, 0, 5.9604644775390625e-08 ;  /* 0x00000001ff977431 */ /* 0x000fe200000001ff */
[----:B------:R-:W-:Y:S05]  /*0130*/  BRA `(.L_x_0) ;  /* 0x00000000000c7947 */ /* 0x000fea0003800000 */
.L_x_1:
[----:B------:R-:W1:Y:S01]  /*0140*/  LDCU UR6, c[0x0][0x880] ;  /* 0x00011000ff0677ac */ /* 0x000e620008000800 */
[----:B------:R-:W-:Y:S01]  /*0150*/  HFMA2 R151, -RZ, RZ, 0, 5.9604644775390625e-08 ;  /* 0x00000001ff977431 */ /* 0x000fe200000001ff */
[----:B-1----:R-:W-:-:S07]  /*0160*/  MOV R82, UR6 ;  /* 0x0000000600527c02 */ /* 0x002fce0008000f00 */
.L_x_0:
[----:B------:R-:W2:Y:S02]  /*0170*/  LDCU.64 UR6, c[0x0][0x8b0] ;  /* 0x00011600ff0677ac */ /* 0x000ea40008000a00 */
[----:B--2---:R-:W-:-:S04]  /*0180*/  UISETP.NE.U32.AND UP0, UPT, UR6, URZ, UPT ;  /* 0x000000ff0600728c */ /* 0x004fc8000bf05070 */
[----:B------:R-:W-:-:S09]  /*0190*/  UISETP.NE.AND.EX UP0, UPT, UR7, URZ, UPT, UP0 ;  /* 0x000000ff0700728c */ /* 0x000fd2000bf05300 */
[----:B------:R-:W-:Y:S05]  /*01a0*/  BRA.U UP0, `(.L_x_2) ;  /* 0x0000000100247547 */ /* 0x000fea000b800000 */
[----:B------:R-:W2:Y:S02]  /*01b0*/  LDCU.64 UR6, c[0x0][0x8a8] ;  /* 0x00011500ff0677ac */ /* 0x000ea40008000a00 */
[----:B--2---:R-:W-:-:S04]  /*01c0*/  UISETP.NE.U32.AND UP0, UPT, UR6, URZ, UPT ;  /* 0x000000ff0600728c */ /* 0x004fc8000bf05070 */
[----:B------:R-:W-:-:S09]  /*01d0*/  UISETP.NE.AND.EX UP0, UPT, UR7, URZ, UPT, UP0 ;  /* 0x000000ff0700728c */ /* 0x000fd2000bf05300 */
[----:B------:R-:W-:Y:S05]  /*01e0*/  BRA.U !UP0, `(.L_x_3) ;  /* 0x00000001080c7547 */ /* 0x000fea000b800000 */
[----:B------:R-:W2:Y:S02]  /*01f0*/  LDC.64 R78, c[0x0][0x8a8] ;  /* 0x00022a00ff4e7b82 */ /* 0x000ea40000000a00 */
[----:B--2---:R2:W5:Y:S01]  /*0200*/  LDG.E R78, desc[UR46][R78.64] ;  /* 0x0000002e4e4e7981 */ /* 0x004562000c1e1900 */
[----:B------:R-:W-:Y:S05]  /*0210*/  BRA `(.L_x_2) ;  /* 0x0000000000087947 */ /* 0x000fea0003800000 */
.L_x_3:
[----:B------:R-:W2:Y:S02]  /*0220*/  LDCU UR6, c[0x0][0x8a0] ;  /* 0x00011400ff0677ac */ /* 0x000ea40008000800 */
[----:B--2---:R-:W-:Y:S02]  /*0230*/  MOV R78, UR6 ;  /* 0x00000006004e7c02 */ /* 0x004fe40008000f00 */
.L_x_2:
[----:B------:R-:W-:Y:S01]  /*0240*/  IMAD.U32 R0, RZ, RZ, UR8 ;  /* 0x00000008ff007e24 */ /* 0x000fe2000f8e00ff */
[----:B------:R-:W-:Y:S04]  /*0250*/  BSSY.RECONVERGENT B0, `(.L_x_4) ;  /* 0x000000c000007945 */ /* 0x000fe80003800200 */
[C---:B------:R-:W-:Y:S02]  /*0260*/  ISETP.NE.OR P1, PT, R0.reuse, 0x1, !P5 ;  /* 0x000000010000780c */ /* 0x040fe40006f25670 */
[----:B------:R-:W-:-:S11]  /*0270*/  ISETP.NE.OR P0, PT, R0, 0x3, !P5 ;  /* 0x000000030000780c */ /* 0x000fd60006f05670 */
[----:B------:R-:W-:Y:S05]  /*0280*/  @P1 BRA `(.L_x_5) ;  /* 0x0000000000201947 */ /* 0x000fea0003800000 */
[----:B------:R-:W3:Y:S02]  /*0290*/  LDCU.64 UR6, c[0x0][0x348] ;  /* 0x00006900ff0677ac */ /* 0x000ee40008000a00 */
[----:B---3--:R-:W-:Y:S02]  /*02a0*/  UIADD3 UR10, UP1, UPT, UR6, 0x80, URZ ;  /* 0x00000080060a7890 */ /* 0x008fe4000ff3e0ff */
[----:B------:R-:W-:Y:S02]  /*02b0*/  UIADD3 UR6, UP0, UPT, UR6, 0x180, URZ ;  /* 0x0000018006067890 */ /* 0x000fe4000ff1e0ff */
[----:B------:R-:W-:Y:S02]  /*02c0*/  UIADD3.X UR11, UPT, UPT, URZ, UR7, URZ, UP1, !UPT ;  /* 0x00000007ff0b7290 */ /* 0x000fe40008ffe4ff */
[----:B------:R-:W-:-:S07]  /*02d0*/  UIADD3.X UR7, UPT, UPT, URZ, UR7, URZ, UP0, !UPT ;  /* 0x00000007ff077290 */ /* 0x000fce00087fe4ff */
[----:B------:R3:W-:Y:S02]  /*02e0*/  UTMACCTL.PF [UR10] ;  /* 0x000000000a0079b9 */ /* 0x0007e40008040000 */
[----:B------:R3:W-:Y:S02]  /*02f0*/  UTMACCTL.PF [UR6] ;  /* 0x00000000060079b9 */ /* 0x0007e40008040000 */
[----:B---3--:R-:W-:Y:S01]  /*0300*/  NOP ;  /* 0x0000000000007918 */ /* 0x008fe20000000000 */
.L_x_5:
[----:B------:R-:W-:Y:S05]  /*0310*/  BSYNC.RECONVERGENT B0 ;  /* 0x0000000000007941 */ /* 0x000fea0003800200 */
.L_x_4:
[----:B------:R-:W-:Y:S04]  /*0320*/  BSSY.RECONVERGENT B0, `(.L_x_6) ;  /* 0x000000a000007945 */ /* 0x000fe80003800200 */
        /* <DEDUP_REMOVED lines=9> */
.L_x_7:
[----:B------:R-:W-:Y:S05]  /*03c0*/  BSYNC.RECONVERGENT B0 ;  /* 0x0000000000007941 */ /* 0x000fea0003800200 */
.L_x_6:
[----:B------:R-:W3:Y:S01]  /*03d0*/  LDCU.64 UR6, c[0x0][0x888] ;  /* 0x00011100ff0677ac */ /* 0x000ee20008000a00 */
[----:B------:R-:W-:Y:S02]  /*03e0*/  UISETP.EQ.U32.AND UP1, UPT, UR4, URZ, UPT ;  /* 0x000000ff0400728c */ /* 0x000fe4000bf22070 */
[----:B------:R-:W-:Y:S02]  /*03f0*/  UPLOP3.LUT UP2, UPT, UPT, UPT, UPT, 0x80, 0x8 ;  /* 0x000000000008789c */ /* 0x000fe40003f4f070 */
[----:B---3--:R-:W-:-:S04]  /*0400*/  UISETP.NE.U32.AND UP0, UPT, UR6, URZ, UPT ;  /* 0x000000ff0600728c */ /* 0x008fc8000bf05070 */
[----:B------:R-:W-:-:S04]  /*0410*/  UISETP.NE.AND.EX UP0, UPT, UR7, URZ, UPT, UP0 ;  /* 0x000000ff0700728c */ /* 0x000fc8000bf05300 */
[----:B------:R-:W-:-:S04]  /*0420*/  UISETP.EQ.OR.EX UP3, UPT, UR5, URZ, !UP0, UP1 ;  /* 0x000000ff0500728c */ /* 0x000fc8000c762710 */
[----:B------:R-:W-:-:S05]  /*0430*/  UP2UR UR50, UPR, URZ, 0x8 ;  /* 0x00000008ff327883 */ /* 0x000fca0008000000 */
[----:B------:R-:W-:Y:S07]  /*0440*/  BRA.U !UP3, `(.L_x_8) ;  /* 0x000000010b207547 */ /* 0x000fee000b800000 */
[----:B-----5:R-:W-:Y:S01]  /*0450*/  R2UR UR6, R82 ;  /* 0x00000000520672ca */ /* 0x020fe200000e0000 */
[----:B------:R-:W-:Y:S02]  /*0460*/  UISETP.NE.U32.AND UP2, UPT, UR4, URZ, UPT ;  /* 0x000000ff0400728c */ /* 0x000fe4000bf45070 */
[----:B------:R-:W-:Y:S02]  /*0470*/  USEL UR4, URZ, 0xffffffff, UP0 ;  /* 0xffffffffff047887 */ /* 0x000fe40008000000 */
[----:B------:R-:W-:-:S08]  /*0480*/  UISETP.NE.AND.EX UP2, UPT, UR5, URZ, UPT, UP2 ;  /* 0x000000ff0500728c */ /* 0x000fd0000bf45320 */
[----:B------:R-:W-:-:S04]  /*0490*/  UISETP.NE.AND UP1, UPT, UR6, URZ, UPT ;  /* 0x000000ff0600728c */ /* 0x000fc8000bf25270 */
[----:B------:R-:W-:-:S04]  /*04a0*/  @!UP2 USEL UR4, URZ, 0xffffffff, UP1 ;  /* 0xffffffffff04a887 */ /* 0x000fc80008800000 */
[----:B------:R-:W-:-:S04]  /*04b0*/  ULOP3.LUT UR4, UR4, 0x1, URZ, 0xc0, !UPT ;  /* 0x0000000104047892 */ /* 0x000fc8000f8ec0ff */
[----:B------:R-:W-:-:S11]  /*04c0*/  UISETP.NE.U32.AND UP2, UPT, UR4, 0x1, UPT ;  /* 0x000000010400788c */ /* 0x000fd6000bf45070 */
.L_x_8:
[----:B------:R-:W3:Y:S01]  /*04d0*/  SHFL.IDX PT, R2, R154, RZ, 0x1f ;  /* 0x00001fff9a027589 */ /* 0x000ee200000e0000 */
[----:B------:R-:W-:-:S04]  /*04e0*/  UISETP.NE.AND UP1, UPT, UR8, 0x2, UPT ;  /* 0x000000020800788c */ /* 0x000fc8000bf25270 */
[----:B------:R-:W-:Y:S01]  /*04f0*/  USEL UR6, URZ, 0x1, UP1 ;  /* 0x00000001ff067887 */ /* 0x000fe20008800000 */
[----:B---3--:R-:W-:-:S13]  /*0500*/  ISETP.NE.AND P0, PT, R2, RZ, PT ;  /* 0x000000ff0200720c */ /* 0x008fda0003f05270 */
[----:B------:R-:W-:Y:S05]  /*0510*/  @P0 BRA `(.L_x_9) ;  /* 0x0000000000400947 */ /* 0x000fea0003800000 */
[----:B------:R-:W3:Y:S01]  /*0520*/  S2UR UR5, SR_CgaCtaId ;  /* 0x00000000000579c3 */ /* 0x000ee20000008800 */
[----:B------:R-:W-:Y:S01]  /*0530*/  UMOV UR7, 0x400 ;  /* 0x0000040000077882 */ /* 0x000fe20000000000 */
[----:B------:R-:W-:Y:S01]  /*0540*/  UMOV UR4, 0x1 ;  /* 0x0000000100047882 */ /* 0x000fe20000000000 */
[----:B------:R-:W-:Y:S01]  /*0550*/  ELECT P0, URZ, PT ;  /* 0x0000000000ff782f */ /* 0x000fe20003800000 */
[----:B------:R-:W-:-:S04]  /*0560*/  UIADD3 UR10, UPT, UPT, -UR4, 0x100000, URZ ;  /* 0x00100000040a7890 */ /* 0x000fc8000fffe1ff */
[----:B------:R-:W-:Y:S02]  /*0570*/  USHF.L.U32 UR11, UR10, 0xb, URZ ;  /* 0x0000000b0a0b7899 */ /* 0x000fe400080006ff */
[----:B------:R-:W-:Y:S02]  /*0580*/  USHF.L.U32 UR10, UR10, 0x1, URZ ;  /* 0x000000010a0a7899 */ /* 0x000fe400080006ff */
[----:B---3--:R-:W-:Y:S01]  /*0590*/  ULEA UR5, UR5, UR7, 0x18 ;  /* 0x0000000705057291 */ /* 0x008fe2000f8ec0ff */
[----:B------:R-:W3:Y:S11]  /*05a0*/  FENCE.VIEW.ASYNC.S ;  /* 0x00000000000073c6 */ /* 0x000ef60000000000 */
[----:B---3--:R3:W4:Y:S01]  /*05b0*/  SYNCS.EXCH.64 URZ, [UR5], UR10 ;  /* 0x0000000a05ff75b2 */ /* 0x0087220008000100 */
[----:B------:R3:W1:Y:S01]  /*05c0*/  SYNCS.EXCH.64 URZ, [UR5+0x18], UR10 ;  /* 0x0000180a05ff75b2 */ /* 0x0006620008000100 */
[----:B------:R3:W1:Y:S01]  /*05d0*/  SYNCS.EXCH.64 URZ, [UR5+0x8], UR10 ;  /* 0x0000080a05ff75b2 */ /* 0x0006620008000100 */
[----:B------:R3:W1:Y:S01]  /*05e0*/  SYNCS.EXCH.64 URZ, [UR5+0x20], UR10 ;  /* 0x0000200a05ff75b2 */ /* 0x0006620008000100 */
[----:B------:R3:W1:Y:S01]  /*05f0*/  SYNCS.EXCH.64 URZ, [UR5+0x10], UR10 ;  /* 0x0000100a05ff75b2 */ /* 0x0006620008000100 */
[----:B------:R3:W1:Y:S01]  /*0600*/  SYNCS.EXCH.64 URZ, [UR5+0x28], UR10 ;  /* 0x0000280a05ff75b2 */ /* 0x0006620008000100 */
[----:B------:R-:W-:Y:S01]  /*0610*/  NOP ;  /* 0x0000000000007918 */ /* 0x000fe20000000000 */
.L_x_9:
[----:B------:R-:W2:Y:S01]  /*0620*/  SHFL.IDX PT, R2, R154, RZ, 0x1f ;  /* 0x00001fff9a027589 */ /* 0x000ea200000e0000 */
[----:B------:R-:W-:Y:S01]  /*0630*/  NOP ;  /* 0x0000000000007918 */ /* 0x000fe20000000000 */
[----:B--2---:R-:W-:-:S13]  /*0640*/  ISETP.NE.AND P0, PT, R2, 0x1, PT ;  /* 0x000000010200780c */ /* 0x004fda0003f05270 */
[----:B------:R-:W-:Y:S05]  /*0650*/  @P0 BRA `(.L_x_10) ;  /* 0x0000000000580947 */ /* 0x000fea0003800000 */
[----:B------:R-:W2:Y:S01]  /*0660*/  S2UR UR7, SR_CgaCtaId ;  /* 0x00000000000779c3 */ /* 0x000ea20000008800 */
[----:B------:R-:W-:Y:S01]  /*0670*/  UMOV UR9, 0x400 ;  /* 0x0000040000097882 */ /* 0x000fe20000000000 */
[----:B---3--:R-:W-:Y:S01]  /*0680*/  UMOV UR5, 0x20 ;  /* 0x0000002000057882 */ /* 0x008fe20000000000 */
[----:B------:R-:W-:Y:S01]  /*0690*/  UMOV UR4, 0x80 ;  /* 0x0000008000047882 */ /* 0x000fe20000000000 */
[----:B------:R-:W-:-:S04]  /*06a0*/  UIADD3 UR10, UPT, UPT, -UR5, 0x100000, URZ ;  /* 0x00100000050a7890 */ /* 0x000fc8000fffe1ff */
[----:B------:R-:W-:Y:S02]  /*06b0*/  USHF.L.U32 UR11, UR10, 0xb, URZ ;  /* 0x0000000b0a0b7899 */ /* 0x000fe400080006ff */
[----:B------:R-:W-:Y:S02]  /*06c0*/  USHF.L.U32 UR10, UR10, 0x1, URZ ;  /* 0x000000010a0a7899 */ /* 0x000fe400080006ff */
[----:B------:R-:W-:-:S04]  /*06d0*/  UIADD3 UR4, UPT, UPT, -UR4, 0x100000, URZ ;  /* 0x0010000004047890 */ /* 0x000fc8000fffe1ff */
[----:B------:R-:W-:Y:S02]  /*06e0*/  USHF.L.U32 UR5, UR4, 0xb, URZ ;  /* 0x0000000b04057899 */ /* 0x000fe400080006ff */
[----:B------:R-:W-:Y:S01]  /*06f0*/  USHF.L.U32 UR4, UR4, 0x1, URZ ;  /* 0x0000000104047899 */ /* 0x000fe200080006ff */
[----:B------:R-:W-:Y:S01]  /*0700*/  ELECT P0, URZ, PT ;  /* 0x0000000000ff782f */ /* 0x000fe20003800000 */
[----:B--2---:R-:W-:Y:S01]  /*0710*/  ULEA UR7, UR7, UR9, 0x18 ;  /* 0x0000000907077291 */ /* 0x004fe2000f8ec0ff */
[----:B------:R-:W2:Y:S11]  /*0720*/  FENCE.VIEW.ASYNC.S ;  /* 0x00000000000073c6 */ /* 0x000eb60000000000 */
[----:B--2---:R2:W3:Y:S01]  /*0730*/  SYNCS.EXCH.64 URZ, [UR7+0x30], UR10 ;  /* 0x0000300a07ff75b2 */ /* 0x0044e20008000100 */
[----:B------:R2:W1:Y:S01]  /*0740*/  SYNCS.EXCH.64 URZ, [UR7+0x50], UR4 ;  /* 0x0000500407ff75b2 */ /* 0x0004620008000100 */
[----:B------:R2:W1:Y:S01]  /*0750*/  SYNCS.EXCH.64 URZ, [UR7+0x38], UR10 ;  /* 0x0000380a07ff75b2 */ /* 0x0004620008000100 */
[----:B------:R2:W1:Y:S01]  /*0760*/  SYNCS.EXCH.64 URZ, [UR7+0x58], UR4 ;  /* 0x0000580407ff75b2 */ /* 0x0004620008000100 */
[----:B------:R2:W1:Y:S01]  /*0770*/  SYNCS.EXCH.64 URZ, [UR7+0x40], UR10 ;  /* 0x0000400a07ff75b2 */ /* 0x0004620008000100 */
[----:B------:R2:W1:Y:S01]  /*0780*/  SYNCS.EXCH.64 URZ, [UR7+0x60], UR4 ;  /* 0x0000600407ff75b2 */ /* 0x0004620008000100 */
[----:B------:R2:W1:Y:S01]  /*0790*/  SYNCS.EXCH.64 URZ, [UR7+0x48], UR10 ;  /* 0x0000480a07ff75b2 */ /* 0x0004620008000100 */
[----:B------:R2:W1:Y:S01]  /*07a0*/  SYNCS.EXCH.64 URZ, [UR7+0x68], UR4 ;  /* 0x0000680407ff75b2 */ /* 0x0004620008000100 */
[----:B------:R-:W-:Y:S01]  /*07b0*/  NOP ;  /* 0x0000000000007918 */ /* 0x000fe20000000000 */
.L_x_10:
[----:B------:R-:W4:Y:S01]  /*07c0*/  SHFL.IDX PT, R2, R154, RZ, 0x1f ;  /* 0x00001fff9a027589 */ /* 0x000f2200000e0000 */
[----:B------:R-:W-:Y:S01]  /*07d0*/  NOP ;  /* 0x0000000000007918 */ /* 0x000fe20000000000 */
[----:B----4-:R-:W-:-:S13]  /*07e0*/  ISETP.NE.AND P0, PT, R2, 0x3, PT ;  /* 0x000000030200780c */ /* 0x010fda0003f05270 */
[----:B------:R-:W-:Y:S05]  /*07f0*/  @P0 BRA `(.L_x_11) ;  /* 0x0000000000300947 */ /* 0x000fea0003800000 */
[----:B--23--:R-:W2:Y:S01]  /*0800*/  S2UR UR5, SR_CgaCtaId ;  /* 0x00000000000579c3 */ /* 0x00cea20000008800 */
[----:B------:R-:W-:Y:S01]  /*0810*/  UMOV UR7, 0x400 ;  /* 0x0000040000077882 */ /* 0x000fe20000000000 */
[----:B------:R-:W-:Y:S01]  /*0820*/  UMOV UR4, 0x20 ;  /* 0x0000002000047882 */ /* 0x000fe20000000000 */
[----:B------:R-:W-:Y:S01]  /*0830*/  ELECT P0, URZ, PT ;  /* 0x0000000000ff782f */ /* 0x000fe20003800000 */
[----:B------:R-:W-:-:S04]  /*0840*/  UIADD3 UR10, UPT, UPT, -UR4, 0x100000, URZ ;  /* 0x00100000040a7890 */ /* 0x000fc8000fffe1ff */
[----:B------:R-:W-:Y:S02]  /*0850*/  USHF.L.U32 UR11, UR10, 0xb, URZ ;  /* 0x0000000b0a0b7899 */ /* 0x000fe400080006ff */
[----:B------:R-:W-:Y:S02]  /*0860*/  USHF.L.U32 UR10, UR10, 0x1, URZ ;  /* 0x000000010a0a7899 */ /* 0x000fe400080006ff */
[----:B--2---:R-:W-:Y:S01]  /*0870*/  ULEA UR5, UR5, UR7, 0x18 ;  /* 0x0000000705057291 */ /* 0x004fe2000f8ec0ff */
[----:B------:R-:W2:Y:S11]  /*0880*/  FENCE.VIEW.ASYNC.S ;  /* 0x00000000000073c6 */ /* 0x000eb60000000000 */
[----:B--2---:R4:W2:Y:S01]  /*0890*/  SYNCS.EXCH.64 URZ, [UR5+0x70], UR10 ;  /* 0x0000700a05ff75b2 */ /* 0x0048a20008000100 */
[----:B------:R4:W3:Y:S02]  /*08a0*/  SYNCS.EXCH.64 URZ, [UR5+0x78], UR10 ;  /* 0x0000780a05ff75b2 */ /* 0x0008e40008000100 */
[----:B----4-:R-:W-:Y:S01]  /*08b0*/  NOP ;  /* 0x0000000000007918 */ /* 0x010fe20000000000 */
.L_x_11:
[----:B------:R-:W4:Y:S01]  /*08c0*/  SHFL.IDX PT, R2, R154, RZ, 0x1f ;  /* 0x00001fff9a027589 */ /* 0x000f2200000e0000 */
[----:B------:R-:W-:Y:S01]  /*08d0*/  NOP ;  /* 0x0000000000007918 */ /* 0x000fe20000000000 */
[----:B----4-:R-:W-:-:S13]  /*08e0*/  ISETP.NE.AND P0, PT, R2, 0x4, PT ;  /* 0x000000040200780c */ /* 0x010fda0003f05270 */
[----:B------:R-:W-:Y:S05]  /*08f0*/  @P0 BRA `(.L_x_12) ;  /* 0x00000000004c0947 */ /* 0x000fea0003800000 */
[----:B--23--:R-:W2:Y:S01]  /*0900*/  S2UR UR5, SR_CgaCtaId ;  /* 0x00000000000579c3 */ /* 0x00cea20000008800 */
[----:B------:R-:W-:Y:S01]  /*0910*/  UMOV UR9, 0x100 ;  /* 0x0000010000097882 */ /* 0x000fe20000000000 */
[----:B------:R-:W-:Y:S01]  /*0920*/  UMOV UR7, 0x400 ;  /* 0x0000040000077882 */ /* 0x000fe20000000000 */
[----:B------:R-:W-:Y:S01]  /*0930*/  USEL UR9, UR9, 0xe0, UP2 ;  /* 0x000000e009097887 */ /* 0x000fe20009000000 */
[----:B------:R-:W-:Y:S01]  /*0940*/  UMOV UR4, 0x1 ;  /* 0x0000000100047882 */ /* 0x000fe20000000000 */
[----:B------:R-:W-:Y:S01]  /*0950*/  ELECT P0, URZ, PT ;  /* 0x0000000000ff782f */ /* 0x000fe20003800000 */
[----:B------:R-:W-:-:S04]  /*0960*/  UIADD3 UR10, UPT, UPT, -UR4, 0x100000, URZ ;  /* 0x00100000040a7890 */ /* 0x000fc8000fffe1ff */
[----:B------:R-:W-:Y:S02]  /*0970*/  USHF.L.U32 UR11, UR10, 0xb, URZ ;  /* 0x0000000b0a0b7899 */ /* 0x000fe400080006ff */
[----:B------:R-:W-:Y:S02]  /*0980*/  USHF.L.U32 UR10, UR10, 0x1, URZ ;  /* 0x000000010a0a7899 */ /* 0x000fe400080006ff */
[----:B------:R-:W-:-:S04]  /*0990*/  UIADD3 UR12, UPT, UPT, -UR9, 0x100000, URZ ;  /* 0x00100000090c7890 */ /* 0x000fc8000fffe1ff */
[----:B------:R-:W-:Y:S02]  /*09a0*/  USHF.L.U32 UR13, UR12, 0xb, URZ ;  /* 0x0000000b0c0d7899 */ /* 0x000fe400080006ff */
[----:B------:R-:W-:Y:S02]  /*09b0*/  USHF.L.U32 UR12, UR12, 0x1, URZ ;  /* 0x000000010c0c7899 */ /* 0x000fe400080006ff */
[----:B--2---:R-:W-:Y:S01]  /*09c0*/  ULEA UR5, UR5, UR7, 0x18 ;  /* 0x0000000705057291 */ /* 0x004fe2000f8ec0ff */
[----:B------:R-:W2:Y:S11]  /*09d0*/  FENCE.VIEW.ASYNC.S ;  /* 0x00000000000073c6 */ /* 0x000eb60000000000 */
[----:B--2---:R4:W2:Y:S01]  /*09e0*/  SYNCS.EXCH.64 URZ, [UR5+0x80], UR10 ;  /* 0x0000800a05ff75b2 */ /* 0x0048a20008000100 */
[----:B------:R4:W3:Y:S01]  /*09f0*/  SYNCS.EXCH.64 URZ, [UR5+0x90], UR12 ;  /* 0x0000900c05ff75b2 */ /* 0x0008e20008000100 */
[----:B------:R4:W1:Y:S01]  /*0a00*/  SYNCS.EXCH.64 URZ, [UR5+0x88], UR10 ;  /* 0x0000880a05ff75b2 */ /* 0x0008620008000100 */
[----:B------:R4:W1:Y:S02]  /*0a10*/  SYNCS.EXCH.64 URZ, [UR5+0x98], UR12 ;  /* 0x0000980c05ff75b2 */ /* 0x0008640008000100 */
[----:B----4-:R-:W-:Y:S01]  /*0a20*/  NOP ;  /* 0x0000000000007918 */ /* 0x010fe20000000000 */
.L_x_12:
[----:B------:R-:W4:Y:S01]  /*0a30*/  SHFL.IDX PT, R2, R154, RZ, 0x1f ;  /* 0x00001fff9a027589 */ /* 0x000f2200000e0000 */
[----:B------:R-:W-:Y:S01]  /*0a40*/  NOP ;  /* 0x0000000000007918 */ /* 0x000fe20000000000 */
[----:B----4-:R-:W-:-:S13]  /*0a50*/  ISETP.NE.AND P0, PT, R2, 0x5, PT ;  /* 0x000000050200780c */ /* 0x010fda0003f05270 */
[----:B------:R-:W-:Y:S05]  /*0a60*/  @P0 BRA `(.L_x_13) ;  /* 0x0000000000480947 */ /* 0x000fea0003800000 */
[----:B--2---:R-:W2:Y:S01]  /*0a70*/  S2UR UR7, SR_CgaCtaId ;  /* 0x00000000000779c3 */ /* 0x004ea20000008800 */
        /* <DEDUP_REMOVED lines=12> */
[----:B--2---:R4:W2:Y:S01]  /*0b40*/  SYNCS.EXCH.64 URZ, [UR7+0xa0], UR10 ;  /* 0x0000a00a07ff75b2 */ /* 0x0048a20008000100 */
[----:B------:R4:W3:Y:S01]  /*0b50*/  SYNCS.EXCH.64 URZ, [UR7+0xb0], UR4 ;  /* 0x0000b00407ff75b2 */ /* 0x0008e20008000100 */
[----:B------:R4:W1:Y:S01]  /*0b60*/  SYNCS.EXCH.64 URZ, [UR7+0xa8], UR10 ;  /* 0x0000a80a07ff75b2 */ /* 0x0008620008000100 */
[----:B------:R4:W1:Y:S02]  /*0b70*/  SYNCS.EXCH.64 URZ, [UR7+0xb8], UR4 ;  /* 0x0000b80407ff75b2 */ /* 0x0008640008000100 */
[----:B----4-:R-:W-:Y:S01]  /*0b80*/  NOP ;  /* 0x0000000000007918 */ /* 0x010fe20000000000 */
.L_x_13:
        /* <DEDUP_REMOVED lines=18> */
.L_x_14:
[----:B--23--:R-:W2:Y:S01]  /*0cb0*/  S2UR UR5, SR_CTAID.X ;  /* 0x00000000000579c3 */ /* 0x00cea20000002500 */
[----:B------:R-:W-:-:S05]  /*0cc0*/  CS2R.32 R152, SR_CgaSize ;  /* 0x0000000000987805 */ /* 0x000fca0000008a00 */
[----:B------:R-:W-:-:S05]  /*0cd0*/  IMAD R152, R152, -0xa0, RZ ;  /* 0xffffff6098987824 */ /* 0x000fca00078e02ff */
[----:B------:R-:W-:-:S14]  /*0ce0*/  R2UR UR9, R152 ;  /* 0x00000000980972ca */ /* 0x000fdc00000e0000 */
[----:B------:R-:W3:Y:S01]  /*0cf0*/  LDCU UR9, c[0x0][UR9+0x2b0] ;  /* 0x00005600090977ac */ /* 0x000ee20008000800 */
[----:B------:R-:W-:Y:S01]  /*0d00*/  NOP ;  /* 0x0000000000007918 */ /* 0x000fe20000000000 */
[----:B------:R-:W-:-:S05]  /*0d10*/  CS2R.32 R152, SR_CgaSize ;  /* 0x0000000000987805 */ /* 0x000fca0000008a00 */
[----:B------:R-:W-:-:S05]  /*0d20*/  IMAD R152, R152, -0xa0, RZ ;  /* 0xffffff6098987824 */ /* 0x000fca00078e02ff */
[----:B------:R-:W-:-:S14]  /*0d30*/  R2UR UR7, R152 ;  /* 0x00000000980772ca */ /* 0x000fdc00000e0000 */
[----:B------:R-:W4:Y:S01]  /*0d40*/  LDCU UR7, c[0x0][UR7+0x2b4] ;  /* 0x00005680070777ac */ /* 0x000f220008000800 */
[----:B------:R-:W1:Y:S08]  /*0d50*/  S2UR UR4, SR_CTAID.Y ;  /* 0x00000000000479c3 */ /* 0x000e700000002600 */
[----:B------:R-:W4:Y:S01]  /*0d60*/  LDC R9, c[0x0][0xb24] ;  /* 0x0002c900ff097b82 */ /* 0x000f220000000800 */
[----:B--2---:R-:W-:-:S02]  /*0d70*/  I2FP.F32.U32 R4, UR5 ;  /* 0x0000000500047c45 */ /* 0x004fc40008201000 */
[----:B------:R-:W-:-:S05]  /*0d80*/  CS2R.32 R5, SR_CgaSize ;  /* 0x0000000000057805 */ /* 0x000fca0000008a00 */
[----:B------:R-:W-:-:S06]  /*0d90*/  IMAD R5, R5, -0xa0, RZ ;  /* 0xffffff6005057824 */ /* 0x000fcc00078e02ff */
[----:B------:R-:W2:Y:S01]  /*0da0*/  LDC R5, c[0x0][R5+0x2a0] ;  /* 0x0000a80005057b82 */ /* 0x000ea20000000800 */
[----:B------:R-:W-:Y:S01]  /*0db0*/  MOV R21, UR5 ;  /* 0x0000000500157c02 */ /* 0x000fe20008000f00 */
[----:B---3--:R-:W-:Y:S01]  /*0dc0*/  FMUL R4, R4, UR9 ;  /* 0x0000000904047c20 */ /* 0x008fe20008400000 */
[----:B-1----:R-:W-:Y:S02]  /*0dd0*/  I2FP.F32.U32 R2, UR4 ;  /* 0x0000000400027c45 */ /* 0x002fe40008201000 */
[----:B------:R-:W-:-:S05]  /*0de0*/  CS2R.32 R3, SR_CgaSize ;  /* 0x0000000000037805 */ /* 0x000fca0000008a00 */
[----:B------:R-:W-:-:S06]  /*0df0*/  IMAD R3, R3, -0xa0, RZ ;  /* 0xffffff6003037824 */ /* 0x000fcc00078e02ff */
[----:B------:R-:W1:Y:S01]  /*0e00*/  LDC R3, c[0x0][R3+0x2a4] ;  /* 0x0000a90003037b82 */ /* 0x000e620000000800 */
[----:B------:R-:W3:Y:S01]  /*0e10*/  F2I.U32.TRUNC.NTZ R152, R4 ;  /* 0x0000000400987305 */ /* 0x000ee2000020f000 */
[----:B------:R-:W-:Y:S01]  /*0e20*/  MOV R20, UR4 ;  /* 0x0000000400147c02 */ /* 0x000fe20008000f00 */
[----:B----4-:R-:W-:-:S05]  /*0e30*/  FMUL R2, R2, UR7 ;  /* 0x0000000702027c20 */ /* 0x010fca0008400000 */
[----:B------:R-:W-:Y:S01]  /*0e40*/  BAR.SYNC.DEFER_BLOCKING 0x0 ;  /* 0x0000000000007b1d */ /* 0x000fe20000010000 */
[----:B------:R-:W-:-:S05]  /*0e50*/  ISETP.GE.AND P0, PT, R9, 0x1, PT ;  /* 0x000000010900780c */ /* 0x000fca0003f06270 */
[----:B------:R-:W4:Y:S02]  /*0e60*/  F2I.U32.TRUNC.NTZ R150, R2 ;  /* 0x0000000200967305 */ /* 0x000f24000020f000 */
[----:B------:R-:W1:Y:S01]  /*0e70*/  S2UR UR36, SR_CTAID.Z ;  /* 0x00000000002479c3 */ /* 0x000e620000002700 */
[----:B---3--:R-:W-:-:S05]  /*0e80*/  IADD3 R152, PT, PT, -R152, RZ, RZ ;  /* 0x000000ff98987210 */ /* 0x008fca0007ffe1ff */
[----:B--2---:R-:W-:Y:S01]  /*0e90*/  IMAD R152, R5, R152, UR5 ;  /* 0x0000000505987e24 */ /* 0x004fe2000f8e0298 */
[----:B----4-:R-:W-:-:S05]  /*0ea0*/  IADD3 R150, PT, PT, -R150, RZ, RZ ;  /* 0x000000ff96967210 */ /* 0x010fca0007ffe1ff */
[----:B-1----:R-:W-:Y:S01]  /*0eb0*/  IMAD R150, R3, R150, UR4 ;  /* 0x0000000403967e24 */ /* 0x002fe2000f8e0296 */
[----:B------:R-:W-:Y:S06]  /*0ec0*/  @!P0 BRA `(.L_x_15) ;  /* 0x0000000000b88947 */ /* 0x000fec0003800000 */
[----:B------:R-:W1:Y:S01]  /*0ed0*/  LDC.64 R4, c[0x0][0xb18] ;  /* 0x0002c600ff047b82 */ /* 0x000e620000000a00 */
[----:B------:R-:W-:-:S07]  /*0ee0*/  ISETP.NE.AND P0, PT, R9, 0x1, PT ;  /* 0x000000010900780c */ /* 0x000fce0003f05270 */
[----:B------:R-:W2:Y:S08]  /*0ef0*/  LDC R10, c[0x0][0xb0c] ;  /* 0x0002c300ff0a7b82 */ /* 0x000eb00000000800 */
[----:B------:R-:W3:Y:S08]  /*0f00*/  LDC R11, c[0x0][0x370] ;  /* 0x0000dc00ff0b7b82 */ /* 0x000ef00000000800 */
[----:B------:R-:W4:Y:S01]  /*0f10*/  LDC R12, c[0x0][0x374] ;  /* 0x0000dd00ff0c7b82 */ /* 0x000f220000000800 */
[----:B-1----:R-:W-:-:S07]  /*0f20*/  ISETP.NE.AND P1, PT, R4, 0x1, PT ;  /* 0x000000010400780c */ /* 0x002fce0003f25270 */
[----:B------:R-:W3:Y:S01]  /*0f30*/  LDC.64 R6, c[0x0][0xb10] ;  /* 0x0002c400ff067b82 */ /* 0x000ee20000000a00 */
[----:B--2---:R-:W-:-:S07]  /*0f40*/  ISETP.NE.AND P2, PT, R10, 0x1, PT ;  /* 0x000000010a00780c */ /* 0x004fce0003f45270 */
[----:B------:R-:W1:Y:S08]  /*0f50*/  LDC R8, c[0x0][0xb20] ;  /* 0x0002c800ff087b82 */ /* 0x000e700000000800 */
[----:B------:R-:W2:Y:S01]  /*0f60*/  LDC.64 R2, c[0x0][0xb28] ;  /* 0x0002ca00ff027b82 */ /* 0x000ea20000000a00 */
[----:B----4-:R-:W-:-:S04]  /*0f70*/  IMAD.HI.U32 R13, R12, R5, RZ ;  /* 0x000000050c0d7227 */ /* 0x010fc800078e00ff */
[----:B------:R-:W-:-:S04]  /*0f80*/  IMAD.HI.U32 R5, R20, R5, RZ ;  /* 0x0000000514057227 */ /* 0x000fc800078e00ff */
[----:B---3--:R-:W-:-:S04]  /*0f90*/  IMAD.HI.U32 R14, R11, R6, RZ ;  /* 0x000000060b0e7227 */ /* 0x008fc800078e00ff */
[C---:B------:R-:W-:Y:S01]  /*0fa0*/  IMAD.HI.U32 R16, R21.reuse, R6, RZ ;  /* 0x0000000615107227 */ /* 0x040fe200078e00ff */
[-C--:B------:R-:W-:Y:S02]  /*0fb0*/  @P2 SHF.R.U32.HI R11, RZ, R7.reuse, R14 ;  /* 0x00000007ff0b2219 */ /* 0x080fe4000001160e */
[-C--:B-1----:R-:W-:Y:S02]  /*0fc0*/  @P1 SHF.R.U32.HI R12, RZ, R8.reuse, R13 ;  /* 0x00000008ff0c1219 */ /* 0x082fe4000001160d */
[----:B------:R-:W-:Y:S02]  /*0fd0*/  SHF.R.U32.HI R5, RZ, R8, R5 ;  /* 0x00000008ff057219 */ /* 0x000fe40000011605 */
[----:B------:R-:W-:Y:S02]  /*0fe0*/  SHF.R.U32.HI R16, RZ, R7, R16 ;  /* 0x00000007ff107219 */ /* 0x000fe40000011610 */
[----:B------:R-:W-:Y:S01]  /*0ff0*/  SEL R5, R20, R5, !P1 ;  /* 0x0000000514057207 */ /* 0x000fe20004800000 */
[----:B--2---:R-:W-:Y:S01]  /*1000*/  IMAD.HI.U32 R14, R12, R2, RZ ;  /* 0x000000020c0e7227 */ /* 0x004fe200078e00ff */
[----:B------:R-:W-:-:S02]  /*1010*/  SEL R7, R21, R16, !P2 ;  /* 0x0000001015077207 */ /* 0x000fc40005000000 */
[----:B------:R-:W-:Y:S01]  /*1020*/  IADD3 R13, PT, PT, -R5, RZ, RZ ;  /* 0x000000ff050d7210 */ /* 0x000fe20007ffe1ff */
[----:B------:R-:W-:Y:S01]  /*1030*/  IMAD.HI.U32 R6, R11, R2, RZ ;  /* 0x000000020b067227 */ /* 0x000fe200078e00ff */
[----:B------:R-:W-:-:S03]  /*1040*/  @P0 SHF.R.U32.HI R12, RZ, R3, R14 ;  /* 0x00000003ff0c0219 */ /* 0x000fc6000001160e */
[----:B------:R-:W-:Y:S01]  /*1050*/  IMAD R13, R4, R13, R20 ;  /* 0x0000000d040d7224 */ /* 0x000fe200078e0214 */
[----:B------:R-:W-:Y:S01]  /*1060*/  @P0 SHF.R.U32.HI R11, RZ, R3, R6 ;  /* 0x00000003ff0b0219 */ /* 0x000fe20000011606 */
[----:B------:R-:W-:-:S04]  /*1070*/  IMAD R12, R12, R9, RZ ;  /* 0x000000090c0c7224 */ /* 0x000fc800078e02ff */
[----:B------:R-:W-:Y:S01]  /*1080*/  IMAD R6, R11, R9, RZ ;  /* 0x000000090b067224 */ /* 0x000fe200078e02ff */
[----:B------:R-:W-:-:S04]  /*1090*/  ISETP.GE.AND P1, PT, R5, R12, PT ;  /* 0x0000000c0500720c */ /* 0x000fc80003f26270 */
[----:B------:R-:W-:Y:S01]  /*10a0*/  ISETP.GE.OR P1, PT, R7, R6, P1 ;  /* 0x000000060700720c */ /* 0x000fe20000f26670 */
[----:B------:R-:W-:-:S05]  /*10b0*/  IMAD.HI.U32 R6, R5, R2, RZ ;  /* 0x0000000205067227 */ /* 0x000fca00078e00ff */
[----:B------:R-:W-:-:S04]  /*10c0*/  SHF.R.U32.HI R6, RZ, R3, R6 ;  /* 0x00000003ff067219 */ /* 0x000fc80000011606 */
[----:B------:R-:W-:-:S03]  /*10d0*/  SEL R6, R5, R6, !P0 ;  /* 0x0000000605067207 */ /* 0x000fc60004000000 */
[----:B------:R-:W-:Y:S01]  /*10e0*/  @!P1 IMAD.HI.U32 R8, R7, R2, RZ ;  /* 0x0000000207089227 */ /* 0x000fe200078e00ff */
[----:B------:R-:W-:-:S04]  /*10f0*/  IADD3 R2, PT, PT, -R6, RZ, RZ ;  /* 0x000000ff06027210 */ /* 0x000fc80007ffe1ff */
[----:B------:R-:W-:Y:S01]  /*1100*/  @!P1 SHF.R.U32.HI R8, RZ, R3, R8 ;  /* 0x00000003ff089219 */ /* 0x000fe20000011608 */
[----:B------:R-:W-:-:S03]  /*1110*/  IMAD R2, R9, R2, R5 ;  /* 0x0000000209027224 */ /* 0x000fc600078e0205 */
[----:B------:R-:W-:-:S05]  /*1120*/  @!P1 SEL R3, R7, R8, !P0 ;  /* 0x0000000807039207 */ /* 0x000fca0004000000 */
[--C-:B------:R-:W-:Y:S02]  /*1130*/  @!P1 IMAD.IADD R6, R6, 0x1, -R3.reuse ;  /* 0x0000000106069824 */ /* 0x100fe400078e0a03 */
[----:B------:R-:W-:Y:S01]  /*1140*/  @!P1 IMAD R3, R2, R11, R3 ;  /* 0x0000000b02039224 */ /* 0x000fe200078e0203 */
[----:B------:R-:W-:Y:S01]  /*1150*/  IADD3 R2, PT, PT, -R7, RZ, RZ ;  /* 0x000000ff07027210 */ /* 0x000fe20007ffe1ff */
[----:B------:R-:W-:Y:S02]  /*1160*/  @!P1 IMAD R5, R6, R9, R7 ;  /* 0x0000000906059224 */ /* 0x000fe400078e0207 */
[----:B------:R-:W-:Y:S02]  /*1170*/  @!P1 IMAD.MOV.U32 R7, RZ, RZ, R3 ;  /* 0x000000ffff079224 */ /* 0x000fe400078e0003 */
[----:B------:R-:W-:Y:S02]  /*1180*/  IMAD R2, R10, R2, R21 ;  /* 0x000000020a027224 */ /* 0x000fe400078e0215 */
[----:B------:R-:W-:-:S02]  /*1190*/  IMAD R20, R5, R4, R13 ;  /* 0x0000000405147224 */ /* 0x000fc400078e020d */
[----:B------:R-:W-:Y:S02]  /*11a0*/  IMAD R21, R7, R10, R2 ;  /* 0x0000000a07157224 */ /* 0x000fe400078e0202 */
.L_x_15:
[----:B------:R-:W1:Y:S01]  /*11b0*/  LDCU UR4, c[0x0][0xb30] ;  /* 0x00016600ff0477ac */ /* 0x000e620008000800 */
[----:B------:R-:W2:Y:S08]  /*11c0*/  S2UR UR37, SR_CgaCtaId ;  /* 0x00000000002579c3 */ /* 0x000eb00000008800 */
[----:B------:R-:W3:Y:S01]  /*11d0*/  LDC R72, c[0x0][0xb24] ;  /* 0x0002c900ff487b82 */ /* 0x000ee20000000800 */
[----:B-1----:R-:W-:-:S09]  /*11e0*/  UISETP.NE.AND UP1, UPT, UR4, 0x1, UPT ;  /* 0x000000010400788c */ /* 0x002fd2000bf25270 */
[----:B--2---:R-:W-:Y:S05]  /*11f0*/  BRA.U UP1, `(.L_x_16) ;  /* 0x0000000101407547 */ /* 0x004fea000b800000 */
[----:B------:R-:W1:Y:S08]  /*1200*/  LDC.64 R4, c[0x0][0xb10] ;  /* 0x0002c400ff047b82 */ /* 0x000e700000000a00 */
[----:B------:R-:W2:Y:S08]  /*1210*/  LDC.64 R2, c[0x0][0xb18] ;  /* 0x0002c600ff027b82 */ /* 0x000eb00000000a00 */
[----:B------:R-:W4:Y:S08]  /*1220*/  LDC R6, c[0x0][0xb20] ;  /* 0x0002c800ff067b82 */ /* 0x000f300000000800 */
[----:B------:R-:W3:Y:S01]  /*1230*/  LDC R8, c[0x0][0xb0c] ;  /* 0x0002c300ff087b82 */ /* 0x000ee20000000800 */
[----:B-1----:R-:W-:-:S05]  /*1240*/  IMAD.HI.U32 R4, R21, R4, RZ ;  /* 0x0000000415047227 */ /* 0x002fca00078e00ff */
[----:B------:R-:W-:Y:S01]  /*1250*/  SHF.R.U32.HI R4, RZ, R5, R4 ;  /* 0x00000005ff047219 */ /* 0x000fe20000011604 */
[----:B--2---:R-:W-:Y:S01]  /*1260*/  IMAD.HI.U32 R3, R20, R3, RZ ;  /* 0x0000000314037227 */ /* 0x004fe200078e00ff */
[----:B------:R-:W-:-:S04]  /*1270*/  ISETP.NE.AND P0, PT, R2, 0x1, PT ;  /* 0x000000010200780c */ /* 0x000fc80003f05270 */
[----:B----4-:R-:W-:-:S04]  /*1280*/  SHF.R.U32.HI R3, RZ, R6, R3 ;  /* 0x00000006ff037219 */ /* 0x010fc80000011603 */
[----:B------:R-:W-:Y:S02]  /*1290*/  SEL R3, R20, R3, !P0 ;  /* 0x0000000314037207 */ /* 0x000fe40004000000 */
[----:B---3--:R-:W-:-:S04]  /*12a0*/  ISETP.NE.AND P1, PT, R8, 0x1, PT ;  /* 0x000000010800780c */ /* 0x008fc80003f25270 */
[----:B------:R-:W-:-:S05]  /*12b0*/  SEL R4, R21, R4, !P1 ;  /* 0x0000000415047207 */ /* 0x000fca0004800000 */
[----:B------:R-:W-:Y:S02]  /*12c0*/  IMAD.IADD R5, R3, 0x1, -R4 ;  /* 0x0000000103057824 */ /* 0x000fe400078e0a04 */
[----:B------:R-:W-:Y:S02]  /*12d0*/  IMAD.IADD R3, R4, 0x1, -R3 ;  /* 0x0000000104037824 */ /* 0x000fe400078e0a03 */
[----:B------:R-:W-:Y:S02]  /*12e0*/  IMAD R21, R5, R8, R21 ;  /* 0x0000000805157224 */ /* 0x000fe400078e0215 */
[----:B------:R-:W-:-:S07]  /*12f0*/  IMAD R20, R3, R2, R20 ;  /* 0x0000000203147224 */ /* 0x000fce00078e0214 */
.L_x_16:
[----:B------:R-:W-:Y:S01]  /*1300*/  BAR.SYNC.DEFER_BLOCKING 0x0 ;  /* 0x0000000000007b1d */ /* 0x000fe20000010000 */
[----:B------:R-:W-:Y:S01]  /*1310*/  UISETP.NE.AND UP1, UPT, UR8, 0x2, UPT ;  /* 0x000000020800788c */ /* 0x000fe2000bf25270 */
[----:B------:R-:W-:Y:S02]  /*1320*/  ISETP.NE.OR P5, PT, R0, 0x2, !P5 ;  /* 0x000000020000780c */ /* 0x000fe40006fa5670 */
[----:B------:R-:W-:-:S06]  /*1330*/  LOP3.LUT R2, R167, 0x1f, RZ, 0xc0, !PT ;  /* 0x0000001fa7027812 */ /* 0x000fcc00078ec0ff */
[----:B------:R-:W-:Y:S05]  /*1340*/  BRA.U UP1, `(.L_x_17) ;  /* 0x00000011013c7547 */ /* 0x000fea000b800000 */
[----:B------:R-:W1:Y:S01]  /*1350*/  LDCU UR13, c[0x0][0x38c] ;  /* 0x00007180ff0d77ac */ /* 0x000e620008000800 */
[----:B------:R-:W2:Y:S01]  /*1360*/  LDC R9, c[0x0][0x370] ;  /* 0x0000dc00ff097b82 */ /* 0x000ea20000000800 */
[----:B------:R-:W-:Y:S01]  /*1370*/  PLOP3.LUT P1, PT, PT, PT, UP2, 0x80, 0x8 ;  /* 0x000000000008781c */ /* 0x000fe20003f2f028 */
[----:B------:R-:W-:Y:S01]  /*1380*/  HFMA2 R12, -RZ, RZ, 0, 0 ;  /* 0x00000000ff0c7431 */ /* 0x000fe200000001ff */
[----:B------:R-:W-:Y:S01]  /*1390*/  ISETP.EQ.OR P4, PT, R2, RZ, P5 ;  /* 0x000000ff0200720c */ /* 0x000fe20002f82670 */
[----:B------:R-:W-:Y:S01]  /*13a0*/  IMAD.MOV.U32 R15, RZ, RZ, 0x1 ;  /* 0x00000001ff0f7424 */ /* 0x000fe200078e00ff */
[----:B------:R-:W-:Y:S01]  /*13b0*/  PLOP3.LUT P1, PT, P1, PT, PT, 0x8, 0x80 ;  /* 0x000000000080781c */ /* 0x000fe20000f2e170 */
[----:B------:R-:W-:Y:S01]  /*13c0*/  IMAD.MOV.U32 R14, RZ, RZ, RZ ;  /* 0x000000ffff0e7224 */ /* 0x000fe200078e00ff */
[----:B------:R-:W-:Y:S01]  /*13d0*/  MOV R8, 0x1 ;  /* 0x0000000100087802 */ /* 0x000fe20000000f00 */
[----:B------:R-:W4:Y:S01]  /*13e0*/  LDC R0, c[0x0][0x374] ;  /* 0x0000dd00ff007b82 */ /* 0x000f220000000800 */
[----:B------:R-:W-:Y:S01]  /*13f0*/  IMAD.MOV.U32 R10, RZ, RZ, RZ ;  /* 0x000000ffff0a7224 */ /* 0x000fe200078e00ff */
[----:B------:R-:W2:Y:S01]  /*1400*/  LDCU.64 UR22, c[0x0][0x348] ;  /* 0x00006900ff1677ac */ /* 0x000ea20008000a00 */
[----:B------:R-:W-:Y:S01]  /*1410*/  UMOV UR6, URZ ;  /* 0x000000ff00067c82 */ /* 0x000fe20008000000 */
[----:B-1----:R-:W-:-:S04]  /*1420*/  UIADD3 UR5, UPT, UPT, UR13, 0x1f, URZ ;  /* 0x0000001f0d057890 */ /* 0x002fc8000fffe0ff */
[----:B------:R-:W-:-:S04]  /*1430*/  USHF.R.S32.HI UR4, URZ, 0x1f, UR5 ;  /* 0x0000001fff047899 */ /* 0x000fc80008011405 */
[----:B------:R-:W-:-:S04]  /*1440*/  ULEA.HI UR4, UR4, UR5, URZ, 0x5 ;  /* 0x0000000504047291 */ /* 0x000fc8000f8f28ff */
[----:B------:R-:W-:Y:S02]  /*1450*/  USHF.R.S32.HI UR15, URZ, 0x5, UR4 ;  /* 0x00000005ff0f7899 */ /* 0x000fe40008011404 */
[----:B------:R-:W-:Y:S02]  /*1460*/  UIADD3 UR4, UPT, UPT, UR13, -0x1, URZ ;  /* 0xffffffff0d047890 */ /* 0x000fe4000fffe0ff */
[----:B------:R-:W-:Y:S02]  /*1470*/  UISETP.LT.U32.AND UP0, UPT, UR15, 0x3, UPT ;  /* 0x000000030f00788c */ /* 0x000fe4000bf01070 */
[----:B------:R-:W-:Y:S02]  /*1480*/  UISETP.GE.U32.AND UP1, UPT, UR4, -0x3f, UPT ;  /* 0xffffffc10400788c */ /* 0x000fe4000bf26070 */
[----:B------:R-:W-:Y:S02]  /*1490*/  USEL UR14, UR15, 0x3, UP0 ;  /* 0x000000030f0e7887 */ /* 0x000fe40008000000 */
[----:B------:R-:W-:-:S02]  /*14a0*/  UIADD3 UR13, UPT, UPT, UR13, 0x3e, URZ ;  /* 0x0000003e0d0d7890 */ /* 0x000fc4000fffe0ff */
[----:B------:R-:W-:Y:S02]  /*14b0*/  UIADD3 UR5, UPT, UPT, UR14, -0x1, URZ ;  /* 0xffffffff0e057890 */ /* 0x000fe4000fffe0ff */
[----:B------:R-:W-:-:S03]  /*14c0*/  UIADD3 UR7, UPT, UPT, UR15, -UR14, URZ ;  /* 0x8000000e0f077290 */ /* 0x000fc6000fffe0ff */
[----:B------:R-:W-:-:S04]  /*14d0*/  @UP1 UIADD3 UR5, UPT, UPT, UR14, URZ, URZ ;  /* 0x000000ff0e051290 */ /* 0x000fc8000fffe0ff */
[----:B--2---:R-:W-:-:S12]  /*14e0*/  UIADD3 UR5, UPT, UPT, UR5, 0x1, URZ ;  /* 0x0000000105057890 */ /* 0x004fd8000fffe0ff */
.L_x_35:
[----:B------:R-:W-:Y:S01]  /*14f0*/  UISETP.NE.AND UP0, UPT, UR37, URZ, UPT ;  /* 0x000000ff2500728c */ /* 0x000fe2000bf05270 */
[----:B------:R-:W1:Y:S08]  /*1500*/  S2UR UR37, SR_CgaCtaId ;  /* 0x00000000002579c3 */ /* 0x000e700000008800 */
[----:B------:R-:W-:Y:S05]  /*1510*/  BRA.U UP0, `(.L_x_18) ;  /* 0x0000000100347547 */ /* 0x000fea000b800000 */
[----:B------:R-:W2:Y:S01]  /*1520*/  S2R R2, SR_CgaCtaId ;  /* 0x0000000000027919 */ /* 0x000ea20000008800 */
[----:B------:R-:W-:-:S04]  /*1530*/  MOV R3, 0x400 ;  /* 0x0000040000037802 */ /* 0x000fc80000000f00 */
[----:B--2---:R-:W-:Y:S02]  /*1540*/  LEA R3, R2, R3, 0x18 ;  /* 0x0000000302037211 */ /* 0x004fe400078ec0ff */
[----:B------:R-:W-:-:S03]  /*1550*/  SHF.L.U32 R2, R8, 0x1f, RZ ;  /* 0x0000001f08027819 */ /* 0x000fc600000006ff */
[----:B------:R-:W-:-:S04]  /*1560*/  IMAD R3, R10, 0x8, R3 ;  /* 0x000000080a037824 */ /* 0x000fc800078e0203 */
[----:B------:R-:W2:Y:S02]  /*1570*/  SYNCS.PHASECHK.TRANS64.TRYWAIT P0, [R3+URZ+0xd0], R2 ;  /* 0x0000d002030075a7 */ /* 0x000ea400080011ff */
[----:B--2---:R-:W-:Y:S05]  /*1580*/  @!P0 BRA `(.L_x_19) ;  /* 0x0000009800488947 */ /* 0x004fea0003800000 */
.L_x_122:
[----:B------:R-:W-:Y:S01]  /*1590*/  VIADD R10, R10, 0x1 ;  /* 0x000000010a0a7836 */ /* 0x000fe20000000000 */
[----:B------:R2:W-:Y:S04]  /*15a0*/  SYNCS.ARRIVE.TRANS64.A1T0 RZ, [R3+URZ+0xc0], RZ ;  /* 0x0000c0ff03ff79a7 */ /* 0x0005e800081000ff */
[----:B------:R-:W-:-:S04]  /*15b0*/  ISETP.NE.AND P0, PT, R10, 0x2, PT ;  /* 0x000000020a00780c */ /* 0x000fc80003f05270 */
[----:B------:R-:W-:Y:S02]  /*15c0*/  SEL R10, R10, RZ, P0 ;  /* 0x000000ff0a0a7207 */ /* 0x000fe40000000000 */
[----:B--2---:R-:W-:-:S04]  /*15d0*/  SEL R3, RZ, 0x1, P0 ;  /* 0x00000001ff037807 */ /* 0x004fc80000000000 */
[----:B------:R-:W-:-:S07]  /*15e0*/  LOP3.LUT R8, R8, R3, RZ, 0x3c, !PT ;  /* 0x0000000308087212 */ /* 0x000fce00078e3cff */
.L_x_18:
[----:B------:R-:W-:Y:S01]  /*15f0*/  UMOV UR4, 0x400 ;  /* 0x0000040000047882 */ /* 0x000fe20000000000 */
[----:B------:R-:W-:Y:S01]  /*1600*/  SHF.L.U32 R2, R15, 0x1f, RZ ;  /* 0x0000001f0f027819 */ /* 0x000fe200000006ff */
[----:B-1----:R-:W-:Y:S01]  /*1610*/  ULEA UR4, UR37, UR4, 0x18 ;  /* 0x0000000425047291 */ /* 0x002fe2000f8ec0ff */
[----:B------:R-:W-:Y:S01]  /*1620*/  R2UR UR35, R21 ;  /* 0x00000000152372ca */ /* 0x000fe200000e0000 */
[----:B------:R-:W-:Y:S01]  /*1630*/  UISETP.GE.U32.AND UP0, UPT, UR13, 0x3f, UPT ;  /* 0x0000003f0d00788c */ /* 0x000fe2000bf06070 */
[----:B------:R-:W-:Y:S01]  /*1640*/  R2UR UR11, R20 ;  /* 0x00000000140b72ca */ /* 0x000fe200000e0000 */
[----:B------:R-:W-:Y:S01]  /*1650*/  ULEA UR8, UR6, UR4, 0x3 ;  /* 0x0000000406087291 */ /* 0x000fe2000f8e18ff */
[----:B------:R-:W-:-:S08]  /*1660*/  UMOV UR24, URZ ;  /* 0x000000ff00187c82 */ /* 0x000fd00008000000 */
[----:B------:R1:W2:Y:S01]  /*1670*/  SYNCS.PHASECHK.TRANS64.TRYWAIT P0, [UR8+0x18], R2 ;  /* 0x00001802ff0075a7 */ /* 0x0002a20008001108 */
[----:B------:R-:W-:Y:S02]  /*1680*/  USHF.L.U32 UR35, UR35, 0x7, URZ ;  /* 0x0000000723237899 */ /* 0x000fe400080006ff */
[----:B------:R-:W-:Y:S01]  /*1690*/  USHF.L.U32 UR11, UR11, 0x8, URZ ;  /* 0x000000080b0b7899 */ /* 0x000fe200080006ff */
[----:B------:R-:W-:Y:S11]  /*16a0*/  BRA.U !UP0, `(.L_x_20) ;  /* 0x0000000108a87547 */ /* 0x000ff6000b800000 */
[----:B------:R-:W-:Y:S01]  /*16b0*/  UMOV UR16, URZ ;  /* 0x000000ff00107c82 */ /* 0x000fe20008000000 */
[----:B------:R-:W-:-:S05]  /*16c0*/  UMOV UR17, UR6 ;  /* 0x0000000600117c82 */ /* 0x000fca0008000000 */
.L_x_25:
[----:B-1----:R-:W-:Y:S01]  /*16d0*/  ULEA UR33, UR17, UR4, 0x3 ;  /* 0x0000000411217291 */ /* 0x002fe2000f8e18ff */
[----:B--2---:R-:W-:Y:S01]  /*16e0*/  @!P5 MOV R3, 0x3000 ;  /* 0x000030000003d802 */ /* 0x004fe20000000f00 */
[----:B--2---:R-:W-:Y:S10]  /*16f0*/  @P0 BRA `(.L_x_21) ;  /* 0x00000000000c0947 */ /* 0x004ff40003800000 */
[----:B------:R-:W-:-:S04]  /*1700*/  SHF.L.U32 R5, R15, 0x1f, RZ ;  /* 0x0000001f0f057819 */ /* 0x000fc800000006ff */
[----:B------:R-:W2:Y:S02]  /*1710*/  SYNCS.PHASECHK.TRANS64.TRYWAIT P0, [UR33+0x18], R5 ;  /* 0x00001805ff0075a7 */ /* 0x000ea40008001121 */
[----:B--2---:R-:W-:Y:S05]  /*1720*/  @!P0 BRA `(.L_x_22) ;  /* 0x0000009400f48947 */ /* 0x004fea0003800000 */
.L_x_21:
[----:B------:R2:W-:Y:S01]  /*1730*/  @!P5 SYNCS.ARRIVE.TRANS64 RZ, [UR33], R3 ;  /* 0x00000003ffffd9a7 */ /* 0x0005e20008000021 */
[----:B------:R-:W-:Y:S04]  /*1740*/  BSSY.RECONVERGENT B0, `(.L_x_23) ;  /* 0x0000003000007945 */ /* 0x000fe80003800200 */
[----:B------:R-:W-:Y:S05]  /*1750*/  @P4 BRA `(.L_x_24) ;  /* 0x0000000000044947 */ /* 0x000fea0003800000 */
[----:B------:R-:W-:Y:S05]  /*1760*/  BPT.TRAP 0x1 ;  /* 0x000000040000795c */ /* 0x000fea0000300000 */
.L_x_24:
[----:B------:R-:W-:Y:S05]  /*1770*/  BSYNC.RECONVERGENT B0 ;  /* 0x0000000000007941 */ /* 0x000fea0003800200 */
.L_x_23:
[----:B------:R-:W-:Y:S02]  /*1780*/  UIADD3 UR6, UPT, UPT, UR17, 0x1, URZ ;  /* 0x0000000111067890 */ /* 0x000fe4000fffe0ff */
[----:B------:R-:W-:Y:S02]  /*1790*/  ULEA UR32, UR17, UR4, 0xc ;  /* 0x0000000411207291 */ /* 0x000fe4000f8e60ff */
[----:B------:R-:W-:Y:S02]  /*17a0*/  UISETP.NE.AND UP0, UPT, UR6, 0x3, UPT ;  /* 0x000000030600788c */ /* 0x000fe4000bf05270 */
[----:B------:R-:W-:Y:S02]  /*17b0*/  UIADD3 UR26, UP1, UPT, UR22, 0x80, URZ ;  /* 0x00000080161a7890 */ /* 0x000fe4000ff3e0ff */
[----:B------:R-:W-:Y:S02]  /*17c0*/  USEL UR9, URZ, 0x1, UP0 ;  /* 0x00000001ff097887 */ /* 0x000fe40008000000 */
[----:B------:R-:W-:-:S02]  /*17d0*/  USEL UR6, UR6, URZ, UP0 ;  /* 0x000000ff06067287 */ /* 0x000fc40008000000 */
[----:B------:R-:W-:Y:S02]  /*17e0*/  UIADD3 UR20, UP0, UPT, UR22, 0x180, URZ ;  /* 0x0000018016147890 */ /* 0x000fe4000ff1e0ff */
[----:B------:R-:W-:Y:S01]  /*17f0*/  ULEA UR8, UR6, UR4, 0x3 ;  /* 0x0000000406087291 */ /* 0x000fe2000f8e18ff */
[----:B------:R-:W-:Y:S01]  /*1800*/  LOP3.LUT R15, R15, UR9, RZ, 0x3c, !PT ;  /* 0x000000090f0f7c12 */ /* 0x000fe2000f8e3cff */
[----:B------:R-:W-:Y:S02]  /*1810*/  USHF.L.U32 UR34, UR16, 0x5, URZ ;  /* 0x0000000510227899 */ /* 0x000fe400080006ff */
[----:B------:R-:W-:Y:S01]  /*1820*/  UIADD3.X UR27, UPT, UPT, URZ, UR23, URZ, UP1, !UPT ;  /* 0x00000017ff1b7290 */ /* 0x000fe20008ffe4ff */
[----:B-1----:R-:W-:Y:S01]  /*1830*/  SHF.L.U32 R2, R15, 0x1f, RZ ;  /* 0x0000001f0f027819 */ /* 0x002fe200000006ff */
[----:B------:R-:W-:Y:S02]  /*1840*/  UIADD3 UR32, UPT, UPT, UR32, 0xc400, URZ ;  /* 0x0000c40020207890 */ /* 0x000fe4000fffe0ff */
[----:B------:R-:W-:Y:S01]  /*1850*/  UIADD3.X UR21, UPT, UPT, URZ, UR23, URZ, UP0, !UPT ;  /* 0x00000017ff157290 */ /* 0x000fe200087fe4ff */
[----:B------:R1:W1:Y:S01]  /*1860*/  SYNCS.PHASECHK.TRANS64.TRYWAIT P0, [UR8+0x18], R2 ;  /* 0x00001802ff0075a7 */ /* 0x0002620008001108 */
[----:B------:R-:W-:Y:S01]  /*1870*/  ULEA UR8, UR17, UR4, 0xd ;  /* 0x0000000411087291 */ /* 0x000fe2000f8e68ff */
[----:B------:R-:W-:Y:S01]  /*1880*/  UMOV UR18, 0x0 ;  /* 0x0000000000127882 */ /* 0x000fe20000000000 */
[----:B------:R-:W-:-:S02]  /*1890*/  UMOV UR19, 0x10000000 ;  /* 0x1000000000137882 */ /* 0x000fc40000000000 */
[----:B------:R-:W-:Y:S01]  /*18a0*/  UIADD3 UR8, UPT, UPT, UR8, 0xf400, URZ ;  /* 0x0000f40008087890 */ /* 0x000fe2000fffe0ff */
[----:B------:R1:W-:Y:S01]  /*18b0*/  UTMALDG.3D [UR32], [UR26], desc[UR18] ;  /* 0x000012201a0075b4 */ /* 0x0003e20008011000 */
[----:B------:R-:W-:Y:S01]  /*18c0*/  UMOV UR12, UR36 ;  /* 0x00000024000c7c82 */ /* 0x000fe20008000000 */
[----:B------:R-:W-:Y:S01]  /*18d0*/  UMOV UR9, UR33 ;  /* 0x0000002100097c82 */ /* 0x000fe20008000000 */
[----:B------:R-:W-:Y:S01]  /*18e0*/  UMOV UR10, UR34 ;  /* 0x00000022000a7c82 */ /* 0x000fe20008000000 */
[----:B------:R-:W-:Y:S01]  /*18f0*/  UIADD3 UR16, UPT, UPT, UR16, 0x1, URZ ;  /* 0x0000000110107890 */ /* 0x000fe2000fffe0ff */
[----:B------:R-:W-:Y:S01]  /*1900*/  UMOV UR24, UR5 ;  /* 0x0000000500187c82 */ /* 0x000fe20008000000 */
[----:B------:R-:W-:Y:S02]  /*1910*/  UMOV UR17, UR6 ;  /* 0x0000000600117c82 */ /* 0x000fe40008000000 */
[----:B------:R1:W-:Y:S01]  /*1920*/  UTMALDG.3D [UR8], [UR20], desc[UR18] ;  /* 0x00001208140075b4 */ /* 0x0003e20008011000 */
[----:B------:R-:W-:-:S09]  /*1930*/  UISETP.NE.AND UP0, UPT, UR16, UR5, UPT ;  /* 0x000000051000728c */ /* 0x000fd2000bf05270 */
[----:B------:R-:W-:Y:S05]  /*1940*/  BRA.U UP0, `(.L_x_25) ;  /* 0xfffffffd00607547 */ /* 0x000fea000b83ffff */
.L_x_20:
[----:B-1----:R-:W-:Y:S01]  /*1950*/  ULEA UR8, UR6, UR4, 0x3 ;  /* 0x0000000406087291 */ /* 0x002fe2000f8e18ff */
[----:B------:R-:W-:Y:S01]  /*1960*/  SHF.L.U32 R2, R15, 0x1f, RZ ;  /* 0x0000001f0f027819 */ /* 0x000fe200000006ff */
[----:B------:R-:W-:Y:S01]  /*1970*/  @!P1 SYNCS.ARRIVE.TRANS64.A1T0 RZ, [UR4+0x78], RZ ;  /* 0x000078ffffff99a7 */ /* 0x000fe20008100004 */
[----:B------:R-:W-:-:S06]  /*1980*/  UISETP.GT.AND UP0, UPT, UR15, UR14, UPT ;  /* 0x0000000e0f00728c */ /* 0x000fcc000bf04270 */
[----:B--2---:R1:W2:Y:S03]  /*1990*/  SYNCS.PHASECHK.TRANS64.TRYWAIT P0, [UR8+0x18], R2 ;  /* 0x00001802ff0075a7 */ /* 0x0042a60008001108 */
[----:B------:R-:W-:Y:S05]  /*19a0*/  BRA.U !UP0, `(.L_x_26) ;  /* 0x0000000108ac7547 */ /* 0x000fea000b800000 */
[----:B------:R-:W-:Y:S01]  /*19b0*/  UIADD3 UR21, UPT, UPT, UR7, UR24, URZ ;  /* 0x0000001807157290 */ /* 0x000fe2000fffe0ff */
[----:B------:R-:W-:-:S11]  /*19c0*/  UMOV UR25, UR6 ;  /* 0x0000000600197c82 */ /* 0x000fd60008000000 */
.L_x_31:
[----:B-1----:R-:W-:Y:S01]  /*19d0*/  ULEA UR17, UR25, UR4, 0x3 ;  /* 0x0000000419117291 */ /* 0x002fe2000f8e18ff */
[----:B--2---:R-:W-:Y:S01]  /*19e0*/  @!P5 MOV R3, 0x3000 ;  /* 0x000030000003d802 */ /* 0x004fe20000000f00 */
[----:B--2---:R-:W-:Y:S10]  /*19f0*/  @P0 BRA `(.L_x_27) ;  /* 0x00000000000c0947 */ /* 0x004ff40003800000 */
[----:B------:R-:W-:-:S04]  /*1a00*/  SHF.L.U32 R5, R15, 0x1f, RZ ;  /* 0x0000001f0f057819 */ /* 0x000fc800000006ff */
[----:B------:R-:W2:Y:S02]  /*1a10*/  SYNCS.PHASECHK.TRANS64.TRYWAIT P0, [UR17+0x18], R5 ;  /* 0x00001805ff0075a7 */ /* 0x000ea40008001111 */
[----:B--2---:R-:W-:Y:S05]  /*1a20*/  @!P0 BRA `(.L_x_28) ;  /* 0x00000094004c8947 */ /* 0x004fea0003800000 */
.L_x_27:
[----:B------:R2:W-:Y:S01]  /*1a30*/  @!P5 SYNCS.ARRIVE.TRANS64 RZ, [UR17], R3 ;  /* 0x00000003ffffd9a7 */ /* 0x0005e20008000011 */
[----:B------:R-:W-:Y:S04]  /*1a40*/  BSSY.RECONVERGENT B0, `(.L_x_29) ;  /* 0x0000003000007945 */ /* 0x000fe80003800200 */
[----:B------:R-:W-:Y:S05]  /*1a50*/  @P4 BRA `(.L_x_30) ;  /* 0x0000000000044947 */ /* 0x000fea0003800000 */
[----:B------:R-:W-:Y:S05]  /*1a60*/  BPT.TRAP 0x1 ;  /* 0x000000040000795c */ /* 0x000fea0000300000 */
.L_x_30:
[----:B------:R-:W-:Y:S05]  /*1a70*/  BSYNC.RECONVERGENT B0 ;  /* 0x0000000000007941 */ /* 0x000fea0003800200 */
.L_x_29:
        /* <DEDUP_REMOVED lines=10> */
[----:B------:R-:W-:Y:S01]  /*1b20*/  UIADD3 UR16, UPT, UPT, UR16, 0xc400, URZ ;  /* 0x0000c40010107890 */ /* 0x000fe2000fffe0ff */
[----:B-1----:R-:W-:Y:S01]  /*1b30*/  SHF.L.U32 R2, R15, 0x1f, RZ ;  /* 0x0000001f0f027819 */ /* 0x002fe200000006ff */
[----:B------:R-:W-:Y:S02]  /*1b40*/  UIADD3.X UR31, UPT, UPT, URZ, UR23, URZ, UP1, !UPT ;  /* 0x00000017ff1f7290 */ /* 0x000fe40008ffe4ff */
[----:B------:R-:W-:Y:S01]  /*1b50*/  UIADD3.X UR29, UPT, UPT, URZ, UR23, URZ, UP0, !UPT ;  /* 0x00000017ff1d7290 */ /* 0x000fe200087fe4ff */
[----:B------:R1:W1:Y:S01]  /*1b60*/  SYNCS.PHASECHK.TRANS64.TRYWAIT P0, [UR8+0x18], R2 ;  /* 0x00001802ff0075a7 */ /* 0x0002620008001108 */
[----:B------:R-:W-:Y:S01]  /*1b70*/  ULEA UR8, UR25, UR4, 0xd ;  /* 0x0000000419087291 */ /* 0x000fe2000f8e68ff */
[----:B------:R-:W-:Y:S01]  /*1b80*/  UMOV UR26, 0x0 ;  /* 0x00000000001a7882 */ /* 0x000fe20000000000 */
[----:B------:R-:W-:-:S02]  /*1b90*/  UMOV UR27, 0x10000000 ;  /* 0x10000000001b7882 */ /* 0x000fc40000000000 */
[----:B------:R-:W-:Y:S01]  /*1ba0*/  UIADD3 UR8, UPT, UPT, UR8, 0xf400, URZ ;  /* 0x0000f40008087890 */ /* 0x000fe2000fffe0ff */
[----:B------:R-:W-:Y:S01]  /*1bb0*/  UMOV UR19, UR35 ;  /* 0x0000002300137c82 */ /* 0x000fe20008000000 */
[----:B------:R-:W-:Y:S01]  /*1bc0*/  UMOV UR20, UR36 ;  /* 0x0000002400147c82 */ /* 0x000fe20008000000 */
[----:B------:R-:W-:Y:S01]  /*1bd0*/  UMOV UR12, UR36 ;  /* 0x00000024000c7c82 */ /* 0x000fe20008000000 */
[----:B------:R-:W-:Y:S01]  /*1be0*/  UMOV UR9, UR17 ;  /* 0x0000001100097c82 */ /* 0x000fe20008000000 */
[----:B------:R-:W-:Y:S01]  /*1bf0*/  UMOV UR10, UR18 ;  /* 0x00000012000a7c82 */ /* 0x000fe20008000000 */
[----:B------:R1:W-:Y:S01]  /*1c00*/  UTMALDG.3D [UR16], [UR30], desc[UR26] ;  /* 0x00001a101e0075b4 */ /* 0x0003e20008011000 */
[----:B------:R-:W-:Y:S01]  /*1c10*/  UIADD3 UR24, UPT, UPT, UR24, 0x1, URZ ;  /* 0x0000000118187890 */ /* 0x000fe2000fffe0ff */
[----:B------:R-:W-:-:S03]  /*1c20*/  UMOV UR25, UR6 ;  /* 0x0000000600197c82 */ /* 0x000fc60008000000 */
[----:B------:R-:W-:Y:S01]  /*1c30*/  UISETP.NE.AND UP0, UPT, UR24, UR21, UPT ;  /* 0x000000151800728c */ /* 0x000fe2000bf05270 */
[----:B------:R1:W-:Y:S08]  /*1c40*/  UTMALDG.3D [UR8], [UR28], desc[UR26] ;  /* 0x00001a081c0075b4 */ /* 0x0003f00008011000 */
[----:B------:R-:W-:Y:S05]  /*1c50*/  BRA.U UP0, `(.L_x_31) ;  /* 0xfffffffd005c7547 */ /* 0x000fea000b83ffff */
.L_x_26:
[----:B-1----:R-:W-:Y:S01]  /*1c60*/  LEA R2, R14, UR4, 0x3 ;  /* 0x000000040e027c11 */ /* 0x002fe2000f8e18ff */
[----:B------:R-:W-:Y:S01]  /*1c70*/  NOP ;  /* 0x0000000000007918 */ /* 0x000fe20000000000 */
[----:B--2---:R-:W-:Y:S02]  /*1c80*/  SHF.L.U32 R3, R12, 0x1f, RZ ;  /* 0x0000001f0c037819 */ /* 0x004fe400000006ff */
[----:B------:R-:W-:Y:S02]  /*1c90*/  LEA R4, R14, UR4, 0x4 ;  /* 0x000000040e047c11 */ /* 0x000fe4000f8e20ff */
[----:B------:R-:W1:Y:S02]  /*1ca0*/  SYNCS.PHASECHK.TRANS64.TRYWAIT P0, [R2+URZ+0x80], R3 ;  /* 0x00008003020075a7 */ /* 0x000e6400080011ff */
[----:B-1----:R-:W-:Y:S05]  /*1cb0*/  @!P0 BRA `(.L_x_32) ;  /* 0x0000009000c08947 */ /* 0x002fea0003800000 */
.L_x_125:
[----:B------:R-:W2:Y:S01]  /*1cc0*/  LDS.128 R4, [R4+0xf0] ;  /* 0x0000f00004047984 */ /* 0x000ea20000000c00 */
[----:B---3--:R-:W-:Y:S01]  /*1cd0*/  ISETP.GE.AND P0, PT, R72, 0x1, PT ;  /* 0x000000014800780c */ /* 0x008fe20003f06270 */
[----:B-1----:R-:W-:Y:S01]  /*1ce0*/  VIADD R2, R2, 0x90 ;  /* 0x0000009002027836 */ /* 0x002fe20000000000 */
[----:B------:R-:W-:Y:S01]  /*1cf0*/  @!PT LDS RZ, [RZ] ;  /* 0x00000000fffff984 */ /* 0x000fe20000000800 */
[----:B------:R-:W-:Y:S01]  /*1d00*/  @!PT LDS RZ, [RZ] ;  /* 0x00000000fffff984 */ /* 0x000fe20000000800 */
[----:B------:R-:W-:Y:S01]  /*1d10*/  @!PT LDS RZ, [RZ] ;  /* 0x00000000fffff984 */ /* 0x000fe20000000800 */
[----:B------:R-:W-:Y:S01]  /*1d20*/  @!PT LDS RZ, [RZ] ;  /* 0x00000000fffff984 */ /* 0x000fe20000000800 */
[----:B------:R1:W-:Y:S06]  /*1d30*/  MEMBAR.ALL.CTA ;  /* 0x0000000000007992 */ /* 0x0003ec0000008000 */
[----:B-1----:R-:W1:Y:S01]  /*1d40*/  FENCE.VIEW.ASYNC.S ;  /* 0x00000000000073c6 */ /* 0x002e620000000000 */
[----:B------:R-:W-:-:S04]  /*1d50*/  PRMT R2, RZ, 0x654, R2 ;  /* 0x00000654ff027816 */ /* 0x000fc80000000002 */
[----:B-1----:R1:W-:Y:S01]  /*1d60*/  SYNCS.ARRIVE.TRANS64.RED.A1T0 RZ, [R2+URZ], RZ ;  /* 0x000000ff02ff79a7 */ /* 0x0023e200081004ff */
[----:B--2---:R-:W-:-:S13]  /*1d70*/  LOP3.LUT P2, RZ, R6, 0x1, RZ, 0xc0, !PT ;  /* 0x0000000106ff7812 */ /* 0x004fda000784c0ff */
[----:B------:R-:W-:Y:S01]  /*1d80*/  @P2 SHF.R.U32.HI R3, RZ, 0x10, R5 ;  /* 0x00000010ff032819 */ /* 0x000fe20000011605 */
[----:B------:R-:W-:Y:S01]  /*1d90*/  VOTEU.ANY UP0, P2 ;  /* 0x0000000000ff7886 */ /* 0x000fe20001000100 */
[----:B------:R-:W-:Y:S02]  /*1da0*/  @P2 MOV R13, R4 ;  /* 0x00000004000d2202 */ /* 0x000fe40000000f00 */
[----:B------:R-:W-:Y:S02]  /*1db0*/  @P2 R2UR.BROADCAST UR8, R3 ;  /* 0x00000000030822ca */ /* 0x000fe400008e0000 */
[----:B------:R-:W-:-:S11]  /*1dc0*/  @P2 LOP3.LUT R11, R5, 0xffff, RZ, 0xc0, !PT ;  /* 0x0000ffff050b2812 */ /* 0x000fd600078ec0ff */
[----:B------:R-:W-:Y:S01]  /*1dd0*/  @UP0 UMOV UR36, UR8 ;  /* 0x0000000800240c82 */ /* 0x000fe20008000000 */
[----:B-1----:R-:W-:Y:S05]  /*1de0*/  @!P0 BRA `(.L_x_33) ;  /* 0x0000000000b88947 */ /* 0x002fea0003800000 */
[----:B------:R-:W4:Y:S01]  /*1df0*/  LDC.64 R4, c[0x0][0xb18] ;  /* 0x0002c600ff047b82 */ /* 0x000f220000000a00 */
[----:B------:R-:W-:-:S07]  /*1e00*/  ISETP.NE.AND P3, PT, R72, 0x1, PT ;  /* 0x000000014800780c */ /* 0x000fce0003f65270 */
[----:B------:R-:W1:Y:S08]  /*1e10*/  LDC.64 R6, c[0x0][0xb10] ;  /* 0x0002c400ff067b82 */ /* 0x000e700000000a00 */
[----:B------:R-:W2:Y:S08]  /*1e20*/  LDC R16, c[0x0][0xb20] ;  /* 0x0002c800ff107b82 */ /* 0x000eb00000000800 */
[----:B------:R-:W3:Y:S01]  /*1e30*/  LDC R18, c[0x0][0xb0c] ;  /* 0x0002c300ff127b82 */ /* 0x000ee20000000800 */
[----:B----4-:R-:W-:Y:S01]  /*1e40*/  IMAD.HI.U32 R17, R0, R5, RZ ;  /* 0x0000000500117227 */ /* 0x010fe200078e00ff */
[----:B------:R-:W-:-:S03]  /*1e50*/  ISETP.NE.AND P0, PT, R4, 0x1, PT ;  /* 0x000000010400780c */ /* 0x000fc60003f05270 */
[----:B------:R-:W-:-:S03]  /*1e60*/  IMAD.HI.U32 R5, R11, R5, RZ ;  /* 0x000000050b057227 */ /* 0x000fc600078e00ff */
[----:B------:R-:W4:Y:S01]  /*1e70*/  LDC.64 R2, c[0x0][0xb28] ;  /* 0x0002ca00ff027b82 */ /* 0x000f220000000a00 */
[----:B-1----:R-:W-:-:S04]  /*1e80*/  IMAD.HI.U32 R20, R9, R6, RZ ;  /* 0x0000000609147227 */ /* 0x002fc800078e00ff */
[----:B------:R-:W-:Y:S01]  /*1e90*/  IMAD.HI.U32 R22, R13, R6, RZ ;  /* 0x000000060d167227 */ /* 0x000fe200078e00ff */
[----:B------:R-:W-:Y:S02]  /*1ea0*/  SHF.R.U32.HI R20, RZ, R7, R20 ;  /* 0x00000007ff147219 */ /* 0x000fe40000011614 */
[-C--:B--2---:R-:W-:Y:S02]  /*1eb0*/  SHF.R.U32.HI R17, RZ, R16.reuse, R17 ;  /* 0x00000010ff117219 */ /* 0x084fe40000011611 */
[----:B------:R-:W-:Y:S02]  /*1ec0*/  SHF.R.U32.HI R16, RZ, R16, R5 ;  /* 0x00000010ff107219 */ /* 0x000fe40000011605 */
[----:B------:R-:W-:Y:S02]  /*1ed0*/  SEL R17, R0, R17, !P0 ;  /* 0x0000001100117207 */ /* 0x000fe40004000000 */
[----:B------:R-:W-:Y:S02]  /*1ee0*/  SHF.R.U32.HI R22, RZ, R7, R22 ;  /* 0x00000007ff167219 */ /* 0x000fe40000011616 */
[----:B---3--:R-:W-:-:S02]  /*1ef0*/  ISETP.NE.AND P1, PT, R18, 0x1, PT ;  /* 0x000000011200780c */ /* 0x008fc40003f25270 */
[----:B------:R-:W-:Y:S02]  /*1f00*/  SEL R5, R11, R16, !P0 ;  /* 0x000000100b057207 */ /* 0x000fe40004000000 */
[----:B------:R-:W-:Y:S02]  /*1f10*/  SEL R19, R9, R20, !P1 ;  /* 0x0000001409137207 */ /* 0x000fe40004800000 */
[----:B------:R-:W-:Y:S01]  /*1f20*/  SEL R7, R13, R22, !P1 ;  /* 0x000000160d077207 */ /* 0x000fe20004800000 */
[----:B----4-:R-:W-:-:S04]  /*1f30*/  IMAD.HI.U32 R20, R17, R2, RZ ;  /* 0x0000000211147227 */ /* 0x010fc800078e00ff */
[----:B------:R-:W-:Y:S01]  /*1f40*/  IMAD.HI.U32 R6, R19, R2, RZ ;  /* 0x0000000213067227 */ /* 0x000fe200078e00ff */
[----:B------:R-:W-:-:S04]  /*1f50*/  @P3 SHF.R.U32.HI R17, RZ, R3, R20 ;  /* 0x00000003ff113219 */ /* 0x000fc80000011614 */
        /* <DEDUP_REMOVED lines=8> */
[----:B------:R-:W-:-:S04]  /*1fe0*/  @!P0 IMAD.HI.U32 R16, R7, R2, RZ ;  /* 0x0000000207108227 */ /* 0x000fc800078e00ff */
[----:B------:R-:W-:Y:S01]  /*1ff0*/  IMAD.MOV R2, RZ, RZ, -R6 ;  /* 0x000000ffff027224 */ /* 0x000fe200078e0a06 */
[----:B------:R-:W-:-:S03]  /*2000*/  @!P0 SHF.R.U32.HI R16, RZ, R3, R16 ;  /* 0x00000003ff108219 */ /* 0x000fc60000011610 */
[----:B------:R-:W-:Y:S01]  /*2010*/  IMAD R2, R72, R2, R5 ;  /* 0x0000000248027224 */ /* 0x000fe200078e0205 */
[----:B------:R-:W-:Y:S02]  /*2020*/  @!P0 SEL R3, R7, R16, !P3 ;  /* 0x0000001007038207 */ /* 0x000fe40005800000 */
[----:B------:R-:W-:-:S03]  /*2030*/  IADD3 R16, PT, PT, -R5, RZ, RZ ;  /* 0x000000ff05107210 */ /* 0x000fc60007ffe1ff */
[--C-:B------:R-:W-:Y:S02]  /*2040*/  @!P0 IMAD.IADD R6, R6, 0x1, -R3.reuse ;  /* 0x0000000106068824 */ /* 0x100fe400078e0a03 */
[----:B------:R-:W-:Y:S01]  /*2050*/  @!P0 IMAD R3, R2, R19, R3 ;  /* 0x0000001302038224 */ /* 0x000fe200078e0203 */
[----:B------:R-:W-:Y:S01]  /*2060*/  IADD3 R2, PT, PT, -R7, RZ, RZ ;  /* 0x000000ff07027210 */ /* 0x000fe20007ffe1ff */
[----:B------:R-:W-:Y:S02]  /*2070*/  @!P0 IMAD R5, R72, R6, R7 ;  /* 0x0000000648058224 */ /* 0x000fe400078e0207 */
[----:B------:R-:W-:Y:S02]  /*2080*/  IMAD R11, R4, R16, R11 ;  /* 0x00000010040b7224 */ /* 0x000fe400078e020b */
[----:B------:R-:W-:Y:S02]  /*2090*/  @!P0 IMAD.MOV.U32 R7, RZ, RZ, R3 ;  /* 0x000000ffff078224 */ /* 0x000fe400078e0003 */
[----:B------:R-:W-:-:S02]  /*20a0*/  IMAD R2, R18, R2, R13 ;  /* 0x0000000212027224 */ /* 0x000fc400078e020d */
[----:B------:R-:W-:Y:S02]  /*20b0*/  IMAD R11, R5, R4, R11 ;  /* 0x00000004050b7224 */ /* 0x000fe400078e020b */
[----:B------:R-:W-:Y:S02]  /*20c0*/  IMAD R13, R7, R18, R2 ;  /* 0x00000012070d7224 */ /* 0x000fe400078e0202 */
.L_x_33:
[----:B------:R-:W1:Y:S02]  /*20d0*/  LDCU UR8, c[0x0][0xb30] ;  /* 0x00016600ff0877ac */ /* 0x000e640008000800 */
[----:B-1----:R-:W-:-:S09]  /*20e0*/  UISETP.NE.AND UP0, UPT, UR8, 0x1, UPT ;  /* 0x000000010800788c */ /* 0x002fd2000bf05270 */
[----:B------:R-:W-:Y:S05]  /*20f0*/  BRA.U UP0, `(.L_x_34) ;  /* 0x0000000100407547 */ /* 0x000fea000b800000 */
[----:B------:R-:W1:Y:S08]  /*2100*/  LDC.64 R4, c[0x0][0xb10] ;  /* 0x0002c400ff047b82 */ /* 0x000e700000000a00 */
[----:B------:R-:W2:Y:S08]  /*2110*/  LDC.64 R2, c[0x0][0xb18] ;  /* 0x0002c600ff027b82 */ /* 0x000eb00000000a00 */
[----:B------:R-:W3:Y:S08]  /*2120*/  LDC R6, c[0x0][0xb20] ;  /* 0x0002c800ff067b82 */ /* 0x000ef00000000800 */
[----:B------:R-:W4:Y:S01]  /*2130*/  LDC R16, c[0x0][0xb0c] ;  /* 0x0002c300ff107b82 */ /* 0x000f220000000800 */
[----:B-1----:R-:W-:-:S05]  /*2140*/  IMAD.HI.U32 R4, R13, R4, RZ ;  /* 0x000000040d047227 */ /* 0x002fca00078e00ff */
[----:B------:R-:W-:Y:S01]  /*2150*/  SHF.R.U32.HI R4, RZ, R5, R4 ;  /* 0x00000005ff047219 */ /* 0x000fe20000011604 */
[----:B--2---:R-:W-:Y:S01]  /*2160*/  IMAD.HI.U32 R3, R11, R3, RZ ;  /* 0x000000030b037227 */ /* 0x004fe200078e00ff */
[----:B------:R-:W-:-:S04]  /*2170*/  ISETP.NE.AND P0, PT, R2, 0x1, PT ;  /* 0x000000010200780c */ /* 0x000fc80003f05270 */
[----:B---3--:R-:W-:-:S04]  /*2180*/  SHF.R.U32.HI R6, RZ, R6, R3 ;  /* 0x00000006ff067219 */ /* 0x008fc80000011603 */
[----:B------:R-:W-:Y:S02]  /*2190*/  SEL R3, R11, R6, !P0 ;  /* 0x000000060b037207 */ /* 0x000fe40004000000 */
[----:B----4-:R-:W-:-:S04]  /*21a0*/  ISETP.NE.AND P1, PT, R16, 0x1, PT ;  /* 0x000000011000780c */ /* 0x010fc80003f25270 */
[----:B------:R-:W-:-:S05]  /*21b0*/  SEL R4, R13, R4, !P1 ;  /* 0x000000040d047207 */ /* 0x000fca0004800000 */
[----:B------:R-:W-:Y:S02]  /*21c0*/  IMAD.IADD R5, R3, 0x1, -R4 ;  /* 0x0000000103057824 */ /* 0x000fe400078e0a04 */
[----:B------:R-:W-:Y:S02]  /*21d0*/  IMAD.IADD R3, R4, 0x1, -R3 ;  /* 0x0000000104037824 */ /* 0x000fe400078e0a03 */
[----:B------:R-:W-:Y:S02]  /*21e0*/  IMAD R13, R5, R16, R13 ;  /* 0x00000010050d7224 */ /* 0x000fe400078e020d */
[----:B------:R-:W-:-:S07]  /*21f0*/  IMAD R11, R3, R2, R11 ;  /* 0x00000002030b7224 */ /* 0x000fce00078e020b */
.L_x_34:
[----:B------:R-:W-:Y:S01]  /*2200*/  VIADD R14, R14, 0x1 ;  /* 0x000000010e0e7836 */ /* 0x000fe20000000000 */
[----:B------:R-:W-:Y:S01]  /*2210*/  PLOP3.LUT P1, PT, PT, PT, PT, 0x80, 0x8 ;  /* 0x000000000008781c */ /* 0x000fe20003f2f070 */
[----:B------:R-:W-:Y:S02]  /*2220*/  IMAD.IADD R21, R13, 0x1, R152 ;  /* 0x000000010d157824 */ /* 0x000fe400078e0298 */
[----:B------:R-:W-:Y:S01]  /*2230*/  IMAD.IADD R20, R11, 0x1, R150 ;  /* 0x000000010b147824 */ /* 0x000fe200078e0296 */
[----:B------:R-:W-:-:S04]  /*2240*/  ISETP.NE.AND P0, PT, R14, 0x2, PT ;  /* 0x000000020e00780c */ /* 0x000fc80003f05270 */
[----:B------:R-:W-:Y:S02]  /*2250*/  SEL R3, RZ, 0x1, P0 ;  /* 0x00000001ff037807 */ /* 0x000fe40000000000 */
[----:B------:R-:W-:Y:S02]  /*2260*/  SEL R14, R14, RZ, P0 ;  /* 0x000000ff0e0e7207 */ /* 0x000fe40000000000 */
[----:B------:R-:W-:Y:S01]  /*2270*/  LOP3.LUT R12, R12, R3, RZ, 0x3c, !PT ;  /* 0x000000030c0c7212 */ /* 0x000fe200078e3cff */
[----:B------:R-:W-:Y:S06]  /*2280*/  @P2 BRA `(.L_x_35) ;  /* 0xfffffff000982947 */ /* 0x000fec000383ffff */
[----:B------:R-:W-:Y:S01]  /*2290*/  UIADD3 UR4, UPT, UPT, UR4, 0x18, URZ ;  /* 0x0000001804047890 */ /* 0x000fe2000fffe0ff */
[----:B------:R-:W-:-:S03]  /*22a0*/  SHF.L.U32 R3, R15, 0x1f, RZ ;  /* 0x0000001f0f037819 */ /* 0x000fc600000006ff */
[----:B------:R-:W-:-:S09]  /*22b0*/  ULEA UR5, UR6, UR4, 0x3 ;  /* 0x0000000406057291 */ /* 0x000fd2000f8e18ff */
[----:B------:R-:W1:Y:S02]  /*22c0*/  SYNCS.PHASECHK.TRANS64.TRYWAIT P0, [UR5], R3 ;  /* 0x00000003ff0075a7 */ /* 0x000e640008001105 */
[----:B-1----:R-:W-:Y:S05]  /*22d0*/  @!P0 BRA `(.L_x_36) ;  /* 0x0000008c004c8947 */ /* 0x002fea0003800000 */
.L_x_127:
[----:B------:R-:W-:-:S04]  /*22e0*/  UIADD3 UR6, UPT, UPT, UR6, 0x1, URZ ;  /* 0x0000000106067890 */ /* 0x000fc8000fffe0ff */
[----:B------:R-:W-:-:S04]  /*22f0*/  UISETP.NE.AND UP0, UPT, UR6, 0x3, UPT ;  /* 0x000000030600788c */ /* 0x000fc8000bf05270 */
[----:B------:R-:W-:Y:S02]  /*2300*/  USEL UR7, URZ, 0x1, UP0 ;  /* 0x00000001ff077887 */ /* 0x000fe40008000000 */
[----:B------:R-:W-:-:S04]  /*2310*/  USEL UR6, UR6, URZ, UP0 ;  /* 0x000000ff06067287 */ /* 0x000fc80008000000 */
[----:B------:R-:W-:Y:S01]  /*2320*/  ULEA UR5, UR6, UR4, 0x3 ;  /* 0x0000000406057291 */ /* 0x000fe2000f8e18ff */
[----:B------:R-:W-:-:S04]  /*2330*/  LOP3.LUT R15, R15, UR7, RZ, 0x3c, !PT ;  /* 0x000000070f0f7c12 */ /* 0x000fc8000f8e3cff */
[----:B-1----:R-:W-:-:S04]  /*2340*/  SHF.L.U32 R3, R15, 0x1f, RZ ;  /* 0x0000001f0f037819 */ /* 0x002fc800000006ff */
[----:B------:R-:W1:Y:S02]  /*2350*/  SYNCS.PHASECHK.TRANS64.TRYWAIT P0, [UR5], R3 ;  /* 0x00000003ff0075a7 */ /* 0x000e640008001105 */
[----:B-1----:R-:W-:Y:S05]  /*2360*/  @!P0 BRA `(.L_x_37) ;  /* 0x0000008c00408947 */ /* 0x002fea0003800000 */
.L_x_129:
[----:B------:R-:W-:-:S04]  /*2370*/  UIADD3 UR6, UPT, UPT, UR6, 0x1, URZ ;  /* 0x0000000106067890 */ /* 0x000fc8000fffe0ff */
[----:B------:R-:W-:-:S04]  /*2380*/  UISETP.NE.AND UP0, UPT, UR6, 0x3, UPT ;  /* 0x000000030600788c */ /* 0x000fc8000bf05270 */
[----:B------:R-:W-:Y:S02]  /*2390*/  USEL UR5, URZ, 0x1, UP0 ;  /* 0x00000001ff057887 */ /* 0x000fe40008000000 */
[----:B------:R-:W-:-:S04]  /*23a0*/  USEL UR6, UR6, URZ, UP0 ;  /* 0x000000ff06067287 */ /* 0x000fc80008000000 */
[----:B------:R-:W-:Y:S01]  /*23b0*/  ULEA UR6, UR6, UR4, 0x3 ;  /* 0x0000000406067291 */ /* 0x000fe2000f8e18ff */
[----:B-1----:R-:W-:-:S04]  /*23c0*/  LOP3.LUT R3, R15, UR5, RZ, 0x3c, !PT ;  /* 0x000000050f037c12 */ /* 0x002fc8000f8e3cff */
[----:B------:R-:W-:Y:S01]  /*23d0*/  SHF.L.U32 R3, R3, 0x1f, RZ ;  /* 0x0000001f03037819 */ /* 0x000fe200000006ff */
[----:B----4-:R-:W-:-:S07]  /*23e0*/  IMAD.U32 R0, RZ, RZ, UR6 ;  /* 0x00000006ff007e24 */ /* 0x010fce000f8e00ff */
.L_x_38:
[----:B-1----:R1:W2:Y:S02]  /*23f0*/  SYNCS.PHASECHK.TRANS64.TRYWAIT P0, [R0+URZ], R3 ;  /* 0x00000003000075a7 */ /* 0x0022a400080011ff */
[----:B--2---:R-:W-:Y:S05]  /*2400*/  @!P0 NANOSLEEP.SYNCS 0x989680 ;  /* 0x009896800000895d */ /* 0x004fea0003900000 */
[----:B------:R-:W2:Y:S02]  /*2410*/  @!P0 SYNCS.PHASECHK.TRANS64 P0, [R0+URZ], R3 ;  /* 0x00000003000085a7 */ /* 0x000ea400080010ff */
[----:B--2---:R-:W-:Y:S05]  /*2420*/  @P0 EXIT ;  /* 0x000000000000094d */ /* 0x004fea0003800000 */
[----:B------:R-:W-:Y:S05]  /*2430*/  BRA `(.L_x_38) ;  /* 0xfffffffc00ec7947 */ /* 0x000fea000383ffff */
.L_x_17:
[----:B------:R-:W-:-:S04]  /*2440*/  UISETP.NE.AND UP1, UPT, UR37, URZ, UPT ;  /* 0x000000ff2500728c */ /* 0x000fc8000bf25270 */
[----:B------:R-:W-:-:S09]  /*2450*/  UISETP.NE.OR UP1, UPT, UR8, 0x1, UP1 ;  /* 0x000000010800788c */ /* 0x000fd20008f25670 */
[----:B------:R-:W-:Y:S05]  /*2460*/  BRA.U UP1, `(.L_x_39) ;  /* 0x0000000501487547 */ /* 0x000fea000b800000 */
[----:B------:R-:W-:Y:S01]  /*2470*/  ISETP.NE.AND P2, PT, R2, RZ, PT ;  /* 0x000000ff0200720c */ /* 0x000fe20003f45270 */
[----:B------:R-:W-:Y:S01]  /*2480*/  IMAD.MOV.U32 R12, RZ, RZ, 0x1 ;  /* 0x00000001ff0c7424 */ /* 0x000fe200078e00ff */
[----:B------:R-:W-:Y:S02]  /*2490*/  CS2R R10, SRZ ;  /* 0x00000000000a7805 */ /* 0x000fe4000001ff00 */
[----:B------:R-:W-:Y:S01]  /*24a0*/  CS2R R8, SRZ ;  /* 0x0000000000087805 */ /* 0x000fe2000001ff00 */
[----:B------:R-:W-:Y:S01]  /*24b0*/  UMOV UR4, 0x400 ;  /* 0x0000040000047882 */ /* 0x000fe20000000000 */
[----:B------:R-:W-:Y:S01]  /*24c0*/  UMOV UR6, URZ ;  /* 0x000000ff00067c82 */ /* 0x000fe20008000000 */
[----:B------:R-:W-:-:S12]  /*24d0*/  ULEA UR37, UR37, UR4, 0x18 ;  /* 0x0000000425257291 */ /* 0x000fd8000f8ec0ff */
.L_x_43:
[----:B------:R-:W-:Y:S02]  /*24e0*/  LEA R0, R8, UR37, 0x3 ;  /* 0x0000002508007c11 */ /* 0x000fe4000f8e18ff */
[----:B------:R-:W-:-:S03]  /*24f0*/  SHF.L.U32 R5, R9, 0x1f, RZ ;  /* 0x0000001f09057819 */ /* 0x000fc600000006ff */
[----:B------:R-:W-:Y:S01]  /*2500*/  VIADD R4, R0, 0xd0 ;  /* 0x000000d000047836 */ /* 0x000fe20000000000 */
[----:B------:R-:W1:Y:S02]  /*2510*/  SYNCS.PHASECHK.TRANS64.TRYWAIT P0, [R0+URZ+0xc0], R5 ;  /* 0x0000c005000075a7 */ /* 0x000e6400080011ff */
[----:B-1----:R-:W-:Y:S05]  /*2520*/  @!P0 BRA `(.L_x_40) ;  /* 0x0000008800e88947 */ /* 0x002fea0003800000 */
.L_x_130:
[----:B------:R-:W-:Y:S01]  /*2530*/  ULEA UR5, UR6, UR37, 0x3 ;  /* 0x0000002506057291 */ /* 0x000fe2000f8e18ff */
[----:B------:R-:W-:Y:S02]  /*2540*/  PRMT R4, RZ, 0x654, R4 ;  /* 0x00000654ff047816 */ /* 0x000fe40000000004 */
[----:B-1----:R-:W-:Y:S01]  /*2550*/  SHF.L.U32 R5, R12, 0x1f, RZ ;  /* 0x0000001f0c057819 */ /* 0x002fe200000006ff */
[----:B------:R-:W-:Y:S01]  /*2560*/  UIADD3 UR4, UPT, UPT, UR5, 0x80, URZ ;  /* 0x0000008005047890 */ /* 0x000fe2000fffe0ff */
[----:B------:R1:W-:Y:S05]  /*2570*/  SYNCS.ARRIVE.TRANS64.RED.A1T0 RZ, [R4+URZ], RZ ;  /* 0x000000ff04ff79a7 */ /* 0x0003ea00081004ff */
[----:B------:R-:W-:Y:S01]  /*2580*/  IMAD.U32 R7, RZ, RZ, UR4 ;  /* 0x00000004ff077e24 */ /* 0x000fe2000f8e00ff */
[----:B------:R-:W2:Y:S04]  /*2590*/  SYNCS.PHASECHK.TRANS64.TRYWAIT P0, [UR5+0x90], R5 ;  /* 0x00009005ff0075a7 */ /* 0x000ea80008001105 */
[----:B------:R-:W-:Y:S01]  /*25a0*/  PRMT R6, R2, 0x654, R7 ;  /* 0x0000065402067816 */ /* 0x000fe20000000007 */
[----:B-1----:R-:W-:Y:S01]  /*25b0*/  @!P2 IMAD.MOV.U32 R4, RZ, RZ, 0x10 ;  /* 0x00000010ff04a424 */ /* 0x002fe200078e00ff */
[----:B--2---:R-:W-:Y:S06]  /*25c0*/  @!P0 BRA `(.L_x_41) ;  /* 0x0000008800d48947 */ /* 0x004fec0003800000 */
.L_x_132:
[----:B------:R-:W-:Y:S01]  /*25d0*/  ULEA UR4, UR6, UR37, 0x4 ;  /* 0x0000002506047291 */ /* 0x000fe2000f8e20ff */
[----:B------:R-:W-:Y:S01]  /*25e0*/  SEL R3, R6, R3, !P2 ;  /* 0x0000000306037207 */ /* 0x000fe20005000000 */
[----:B------:R-:W-:Y:S01]  /*25f0*/  UIADD3 UR5, UPT, UPT, UR5, 0x80, URZ ;  /* 0x0000008005057890 */ /* 0x000fe2000fffe0ff */
[----:B-1----:R-:W-:Y:S01]  /*2600*/  LEA R0, R11, UR37, 0x3 ;  /* 0x000000250b007c11 */ /* 0x002fe2000f8e18ff */
[----:B------:R-:W-:Y:S01]  /*2610*/  UIADD3 UR4, UPT, UPT, UR4, 0xf0, URZ ;  /* 0x000000f004047890 */ /* 0x000fe2000fffe0ff */
[----:B------:R-:W-:Y:S01]  /*2620*/  SHF.L.U32 R5, R10, 0x1f, RZ ;  /* 0x0000001f0a057819 */ /* 0x000fe200000006ff */
[----:B------:R1:W-:Y:S01]  /*2630*/  @!P2 SYNCS.ARRIVE.TRANS64.RED RZ, [R3+URZ], R4 ;  /* 0x0000000403ffa9a7 */ /* 0x0003e200080004ff */
[----:B------:R-:W-:Y:S01]  /*2640*/  UIADD3 UR6, UPT, UPT, UR6, 0x1, URZ ;  /* 0x0000000106067890 */ /* 0x000fe2000fffe0ff */
[----:B------:R-:W-:-:S03]  /*2650*/  VIADD R8, R8, 0x1 ;  /* 0x0000000108087836 */ /* 0x000fc60000000000 */
[----:B------:R-:W-:Y:S02]  /*2660*/  UISETP.NE.AND UP0, UPT, UR6, 0x2, UPT ;  /* 0x000000020600788c */ /* 0x000fe4000bf05270 */
[----:B------:R-:W-:Y:S06]  /*2670*/  UGETNEXTWORKID.BROADCAST [UR4], [UR5] ;  /* 0x00000000040073ca */ /* 0x000fec0008000100 */
[----:B------:R-:W-:Y:S01]  /*2680*/  USEL UR4, URZ, 0x1, UP0 ;  /* 0x00000001ff047887 */ /* 0x000fe20008000000 */
[----:B------:R-:W-:Y:S01]  /*2690*/  ISETP.NE.AND P0, PT, R8, 0x2, PT ;  /* 0x000000020800780c */ /* 0x000fe20003f05270 */
[----:B------:R-:W-:Y:S01]  /*26a0*/  USEL UR6, UR6, URZ, UP0 ;  /* 0x000000ff06067287 */ /* 0x000fe20008000000 */
[----:B------:R-:W2:Y:S03]  /*26b0*/  SYNCS.PHASECHK.TRANS64.TRYWAIT P1, [R0+URZ+0x80], R5 ;  /* 0x00008005000075a7 */ /* 0x000ea600080211ff */
[----:B------:R-:W-:Y:S01]  /*26c0*/  LOP3.LUT R12, R12, UR4, RZ, 0x3c, !PT ;  /* 0x000000040c0c7c12 */ /* 0x000fe2000f8e3cff */
[----:B-12---:R-:W-:Y:S07]  /*26d0*/  @!P1 BRA `(.L_x_42) ;  /* 0x0000008800a89947 */ /* 0x006fee0003800000 */
.L_x_133:
[C---:B------:R-:W-:Y:S01]  /*26e0*/  LEA R4, R11.reuse, UR37, 0x4 ;  /* 0x000000250b047c11 */ /* 0x040fe2000f8e20ff */
[----:B-1----:R-:W-:Y:S01]  /*26f0*/  VIADD R0, R0, 0x90 ;  /* 0x0000009000007836 */ /* 0x002fe20000000000 */
[----:B------:R-:W-:Y:S01]  /*2700*/  SEL R8, R8, RZ, P0 ;  /* 0x000000ff08087207 */ /* 0x000fe20000000000 */
[----:B------:R-:W-:-:S03]  /*2710*/  VIADD R11, R11, 0x1 ;  /* 0x000000010b0b7836 */ /* 0x000fc60000000000 */
[----:B------:R-:W1:Y:S01]  /*2720*/  LDS.128 R4, [R4+0xf0] ;  /* 0x0000f00004047984 */ /* 0x000e620000000c00 */
[----:B------:R-:W-:Y:S02]  /*2730*/  PRMT R0, RZ, 0x654, R0 ;  /* 0x00000654ff007816 */ /* 0x000fe40000000000 */
[C---:B------:R-:W-:Y:S01]  /*2740*/  ISETP.NE.AND P1, PT, R11.reuse, 0x2, PT ;  /* 0x000000020b00780c */ /* 0x040fe20003f25270 */
[----:B------:R-:W-:Y:S01]  /*2750*/  @!PT LDS RZ, [RZ] ;  /* 0x00000000fffff984 */ /* 0x000fe20000000800 */
[----:B------:R-:W-:Y:S01]  /*2760*/  @!PT LDS RZ, [RZ] ;  /* 0x00000000fffff984 */ /* 0x000fe20000000800 */
[----:B------:R-:W-:Y:S01]  /*2770*/  @!PT LDS RZ, [RZ] ;  /* 0x00000000fffff984 */ /* 0x000fe20000000800 */
[----:B------:R-:W-:Y:S01]  /*2780*/  @!PT LDS RZ, [RZ] ;  /* 0x00000000fffff984 */ /* 0x000fe20000000800 */
[----:B------:R2:W-:Y:S06]  /*2790*/  MEMBAR.ALL.CTA ;  /* 0x0000000000007992 */ /* 0x0005ec0000008000 */
[----:B--2---:R-:W2:Y:S01]  /*27a0*/  FENCE.VIEW.ASYNC.S ;  /* 0x00000000000073c6 */ /* 0x004ea20000000000 */
[----:B------:R-:W-:Y:S01]  /*27b0*/  SEL R11, R11, RZ, P1 ;  /* 0x000000ff0b0b7207 */ /* 0x000fe20000800000 */
[----:B--2---:R2:W-:Y:S01]  /*27c0*/  SYNCS.ARRIVE.TRANS64.RED.A1T0 RZ, [R0+URZ], RZ ;  /* 0x000000ff00ff79a7 */ /* 0x0045e200081004ff */
[----:B-1----:R-:W-:-:S02]  /*27d0*/  LOP3.LUT P3, RZ, R6, 0x1, RZ, 0xc0, !PT ;  /* 0x0000000106ff7812 */ /* 0x002fc4000786c0ff */
[----:B------:R-:W-:-:S04]  /*27e0*/  SEL R5, RZ, 0x1, P1 ;  /* 0x00000001ff057807 */ /* 0x000fc80000800000 */
[----:B------:R-:W-:Y:S02]  /*27f0*/  LOP3.LUT R10, R10, R5, RZ, 0x3c, !PT ;  /* 0x000000050a0a7212 */ /* 0x000fe400078e3cff */
[----:B--2---:R-:W-:-:S04]  /*2800*/  SEL R0, RZ, 0x1, P0 ;  /* 0x00000001ff007807 */ /* 0x004fc80000000000 */
[----:B------:R-:W-:Y:S01]  /*2810*/  LOP3.LUT R9, R9, R0, RZ, 0x3c, !PT ;  /* 0x0000000009097212 */ /* 0x000fe200078e3cff */
[----:B------:R-:W-:Y:S06]  /*2820*/  @P3 BRA `(.L_x_43) ;  /* 0xfffffffc002c3947 */ /* 0x000fec000383ffff */
[----:B------:R-:W-:Y:S01]  /*2830*/  ULEA UR5, UR6, UR37, 0x3 ;  /* 0x0000002506057291 */ /* 0x000fe2000f8e18ff */
[----:B------:R-:W-:-:S08]  /*2840*/  SHF.L.U32 R3, R12, 0x1f, RZ ;  /* 0x0000001f0c037819 */ /* 0x000fd000000006ff */
[----:B------:R-:W1:Y:S02]  /*2850*/  SYNCS.PHASECHK.TRANS64 P0, [UR5+0x90], R3 ;  /* 0x00009003ff0075a7 */ /* 0x000e640008001005 */
[----:B-1----:R-:W-:Y:S05]  /*2860*/  @P0 BRA `(.L_x_44) ;  /* 0x0000000000080947 */ /* 0x002fea0003800000 */
[----:B------:R-:W1:Y:S02]  /*2870*/  SYNCS.PHASECHK.TRANS64.TRYWAIT P0, [UR5+0x90], R3 ;  /* 0x00009003ff0075a7 */ /* 0x000e640008001105 */
[----:B-1----:R-:W-:Y:S05]  /*2880*/  @!P0 BRA `(.L_x_45) ;  /* 0x0000008800508947 */ /* 0x002fea0003800000 */
.L_x_44:
[----:B------:R-:W-:-:S04]  /*2890*/  UIADD3 UR4, UPT, UPT, UR6, 0x1, URZ ;  /* 0x0000000106047890 */ /* 0x000fc8000fffe0ff */
[----:B------:R-:W-:-:S04]  /*28a0*/  UISETP.NE.AND UP0, UPT, UR4, 0x2, UPT ;  /* 0x000000020400788c */ /* 0x000fc8000bf05270 */
[----:B------:R-:W-:Y:S02]  /*28b0*/  USEL UR7, URZ, 0x1, UP0 ;  /* 0x00000001ff077887 */ /* 0x000fe40008000000 */
[----:B------:R-:W-:-:S04]  /*28c0*/  USEL UR4, UR4, URZ, UP0 ;  /* 0x000000ff04047287 */ /* 0x000fc80008000000 */
[----:B------:R-:W-:Y:S01]  /*28d0*/  ULEA UR4, UR4, UR37, 0x3 ;  /* 0x0000002504047291 */ /* 0x000fe2000f8e18ff */
[----:B-1----:R-:W-:-:S04]  /*28e0*/  LOP3.LUT R3, R12, UR7, RZ, 0x3c, !PT ;  /* 0x000000070c037c12 */ /* 0x002fc8000f8e3cff */
[----:B------:R-:W-:-:S04]  /*28f0*/  SHF.L.U32 R0, R3, 0x1f, RZ ;  /* 0x0000001f03007819 */ /* 0x000fc800000006ff */
[----:B------:R-:W1:Y:S02]  /*2900*/  SYNCS.PHASECHK.TRANS64 P0, [UR4+0x90], R0 ;  /* 0x00009000ff0075a7 */ /* 0x000e640008001004 */
[----:B-1----:R-:W-:Y:S05]  /*2910*/  @P0 EXIT ;  /* 0x000000000000094d */ /* 0x002fea0003800000 */
[----:B------:R-:W-:Y:S02]  /*2920*/  SHF.L.U32 R3, R3, 0x1f, RZ ;  /* 0x0000001f03037819 */ /* 0x000fe400000006ff */
[----:B------:R-:W-:-:S07]  /*2930*/  MOV R0, UR4 ;  /* 0x0000000400007c02 */ /* 0x000fce0008000f00 */
.L_x_46:
[----:B-1----:R1:W2:Y:S02]  /*2940*/  SYNCS.PHASECHK.TRANS64.TRYWAIT P0, [R0+URZ+0x90], R3 ;  /* 0x00009003000075a7 */ /* 0x0022a400080011ff */
[----:B--2---:R-:W-:Y:S05]  /*2950*/  @!P0 NANOSLEEP.SYNCS 0x989680 ;  /* 0x009896800000895d */ /* 0x004fea0003900000 */
[----:B------:R-:W2:Y:S02]  /*2960*/  @!P0 SYNCS.PHASECHK.TRANS64 P0, [R0+URZ+0x90], R3 ;  /* 0x00009003000085a7 */ /* 0x000ea400080010ff */
[----:B--2---:R-:W-:Y:S05]  /*2970*/  @P0 EXIT ;  /* 0x000000000000094d */ /* 0x004fea0003800000 */
[----:B------:R-:W-:Y:S05]  /*2980*/  BRA `(.L_x_46) ;  /* 0xfffffffc00ec7947 */ /* 0x000fea000383ffff */
.L_x_39:
[----:B------:R-:W-:-:S09]  /*2990*/  UISETP.NE.AND UP1, UPT, UR8, URZ, UPT ;  /* 0x000000ff0800728c */ /* 0x000fd2000bf25270 */
[----:B------:R-:W-:Y:S05]  /*29a0*/  BRA.U UP1, `(.L_x_47) ;  /* 0x0000000d01187547 */ /* 0x000fea000b800000 */
[----:B------:R-:W-:Y:S01]  /*29b0*/  UMOV UR4, 0x40 ;  /* 0x0000004000047882 */ /* 0x000fe20000000000 */
[----:B------:R-:W-:Y:S01]  /*29c0*/  NOP ;  /* 0x0000000000007918 */ /* 0x000fe20000000000 */
[----:B------:R-:W-:Y:S01]  /*29d0*/  ULEA UR4, UR37, UR4, 0x18 ;  /* 0x0000000425047291 */ /* 0x000fe2000f8ec0ff */
[----:B------:R-:W-:Y:S02]  /*29e0*/  UMOV UR5, 0x400 ;  /* 0x0000040000057882 */ /* 0x000fe40000000000 */
[----:B------:R-:W-:-:S06]  /*29f0*/  ULEA UR37, UR37, UR5, 0x18 ;  /* 0x0000000525257291 */ /* 0x000fcc000f8ec0ff */
[----:B------:R-:W1:Y:S02]  /*2a00*/  LDS.U8 R0, [UR4+0x1c] ;  /* 0x00001c04ff007984 */ /* 0x000e640008000000 */
[----:B-1----:R-:W-:-:S13]  /*2a10*/  ISETP.NE.AND P0, PT, R0, RZ, PT ;  /* 0x000000ff0000720c */ /* 0x002fda0003f05270 */
[----:B------:R-:W-:Y:S05]  /*2a20*/  @P0 BRA `(.L_x_48) ;  /* 0x0000000000580947 */ /* 0x000fea0003800000 */
[----:B------:R-:W-:-:S13]  /*2a30*/  ELECT P0, URZ, PT ;  /* 0x0000000000ff782f */ /* 0x000fda0003800000 */
[----:B------:R-:W-:Y:S05]  /*2a40*/  @!P0 BRA `(.L_x_49) ;  /* 0x0000000000608947 */ /* 0x000fea0003800000 */
[----:B------:R-:W-:Y:S01]  /*2a50*/  UMOV UR5, 0x10 ;  /* 0x0000001000057882 */ /* 0x000fe20000000000 */
[----:B------:R-:W-:Y:S01]  /*2a60*/  HFMA2 R0, -RZ, RZ, 0, 5.9604644775390625e-08 ;  /* 0x00000001ff007431 */ /* 0x000fe200000001ff */
[----:B------:R-:W-:-:S03]  /*2a70*/  MOV R2, 0xffff ;  /* 0x0000ffff00027802 */ /* 0x000fc60000000f00 */
[----:B------:R-:W-:Y:S04]  /*2a80*/  DEPBAR.LE SB1, 0x36 ;  /* 0x00009d800000791a */ /* 0x000fe80000000000 */
[----:B------:R-:W1:Y:S02]  /*2a90*/  UTCATOMSWS.FIND_AND_SET.ALIGN UP0, UR5, UR5 ;  /* 0x00000005000575e3 */ /* 0x000e640008000800 */
[----:B-1----:R-:W-:Y:S01]  /*2aa0*/  MOV R3, UR5 ;  /* 0x0000000500037c02 */ /* 0x002fe20008000f00 */
[----:B------:R-:W-:Y:S06]  /*2ab0*/  BRA.U UP0, `(.L_x_50) ;  /* 0x0000000100187547 */ /* 0x000fec000b800000 */
.L_x_51:
[----:B------:R-:W-:Y:S05]  /*2ac0*/  NANOSLEEP 0x64 ;  /* 0x000000640000795d */ /* 0x000fea0003800000 */
[----:B------:R-:W-:-:S05]  /*2ad0*/  UMOV UR5, 0x10 ;  /* 0x0000001000057882 */ /* 0x000fca0000000000 */
[----:B------:R-:W-:Y:S04]  /*2ae0*/  DEPBAR.LE SB1, 0x36 ;  /* 0x00009d800000791a */ /* 0x000fe80000000000 */
[----:B------:R-:W1:Y:S02]  /*2af0*/  UTCATOMSWS.FIND_AND_SET.ALIGN UP0, UR5, UR5 ;  /* 0x00000005000575e3 */ /* 0x000e640008000800 */
[----:B-1----:R-:W-:Y:S01]  /*2b00*/  MOV R3, UR5 ;  /* 0x0000000500037c02 */ /* 0x002fe20008000f00 */
[----:B------:R-:W-:Y:S05]  /*2b10*/  BRA.U !UP0, `(.L_x_51) ;  /* 0xfffffffd08e87547 */ /* 0x000fea000b83ffff */
.L_x_50:
[-C--:B------:R-:W-:Y:S02]  /*2b20*/  SHF.L.U32 R2, R2, R3.reuse, RZ ;  /* 0x0000000302027219 */ /* 0x080fe400000006ff */
[----:B------:R-:W-:Y:S01]  /*2b30*/  SHF.L.U32 R0, R0, R3, RZ ;  /* 0x0000000300007219 */ /* 0x000fe200000006ff */
[----:B------:R-:W-:Y:S02]  /*2b40*/  IMAD.SHL.U32 R3, R3, 0x20, RZ ;  /* 0x0000002003037824 */ /* 0x000fe400078e00ff */
[----:B------:R1:W-:Y:S04]  /*2b50*/  ATOMS.OR RZ, [UR4+0x14], R2 ;  /* 0x00001402ffff798c */ /* 0x0003e8000b000004 */
[----:B------:R1:W-:Y:S04]  /*2b60*/  ATOMS.OR RZ, [UR4+0x18], R0 ;  /* 0x00001800ffff798c */ /* 0x0003e8000b000004 */
[----:B------:R1:W-:Y:S01]  /*2b70*/  STS [UR37+0x110], R3 ;  /* 0x00011003ff007988 */ /* 0x0003e20008000825 */
[----:B------:R-:W-:Y:S05]  /*2b80*/  BRA `(.L_x_49) ;  /* 0x0000000000107947 */ /* 0x000fea0003800000 */
.L_x_48:
[----:B------:R-:W-:Y:S02]  /*2b90*/  MOV R0, 0xffffffff ;  /* 0xffffffff00007802 */ /* 0x000fe40000000f00 */
[----:B------:R-:W-:-:S03]  /*2ba0*/  MOV R2, 0x2bd0 ;  /* 0x00002bd000027802 */ /* 0x000fc60000000f00 */
[----:B------:R1:W-:Y:S04]  /*2bb0*/  STS [UR37+0x110], R0 ;  /* 0x00011000ff007988 */ /* 0x0003e80008000825 */
[----:B-1-3-5:R-:W-:Y:S05]  /*2bc0*/  CALL.REL.NOINC `($__internal_1_$__cuda_sm10x_tcgen05_guardrail_trap_phase_invalid_during_alloc) ;  /* 0x0000008c00647944 */ /* 0x02afea0003c00000 */
.L_x_49:
[----:B------:R-:W-:Y:S05]  /*2bd0*/  WARPSYNC.ALL ;  /* 0x0000000000007948 */ /* 0x000fea0003800000 */
[----:B------:R-:W2:Y:S01]  /*2be0*/  S2UR UR6, SR_CgaCtaId ;  /* 0x00000000000679c3 */ /* 0x000ea20000008800 */
[----:B------:R-:W-:Y:S01]  /*2bf0*/  UMOV UR4, 0x400 ;  /* 0x0000040000047882 */ /* 0x000fe20000000000 */
[----:B------:R-:W-:-:S06]  /*2c00*/  NOP ;  /* 0x0000000000007918 */ /* 0x000fcc0000000000 */
[----:B------:R-:W-:Y:S06]  /*2c10*/  BAR.ARV 0x6, 0xa0 ;  /* 0x0182800000007b1d */ /* 0x000fec0000002000 */
[----:B------:R-:W4:Y:S01]  /*2c20*/  LDCU UR7, c[0x0][0x38c] ;  /* 0x00007180ff0777ac */ /* 0x000f220008000800 */
[----:B------:R-:W-:Y:S01]  /*2c30*/  IMAD.MOV.U32 R11, RZ, RZ, 0x1 ;  /* 0x00000001ff0b7424 */ /* 0x000fe200078e00ff */
[----:B------:R-:W-:Y:S01]  /*2c40*/  CS2R R8, SRZ ;  /* 0x0000000000087805 */ /* 0x000fe2000001ff00 */
[----:B------:R-:W-:Y:S01]  /*2c50*/  IMAD.MOV.U32 R10, RZ, RZ, RZ ;  /* 0x000000ffff0a7224 */ /* 0x000fe200078e00ff */
[----:B------:R-:W-:Y:S01]  /*2c60*/  UMOV UR18, URZ ;  /* 0x000000ff00127c82 */ /* 0x000fe20008000000 */
[----:B------:R-:W-:Y:S01]  /*2c70*/  UMOV UR17, URZ ;  /* 0x000000ff00117c82 */ /* 0x000fe20008000000 */
[----:B------:R-:W-:Y:S01]  /*2c80*/  UMOV UR20, 0x0 ;  /* 0x0000000000147882 */ /* 0x000fe20000000000 */
[----:B------:R-:W-:Y:S01]  /*2c90*/  UMOV UR21, 0x84004a0 ;  /* 0x084004a000157882 */ /* 0x000fe20000000000 */
[----:B--2---:R-:W-:Y:S01]  /*2ca0*/  ULEA UR6, UR6, UR4, 0x18 ;  /* 0x0000000406067291 */ /* 0x004fe2000f8ec0ff */
[----:B------:R-:W2:Y:S03]  /*2cb0*/  LDCU UR4, c[0x0][0x38c] ;  /* 0x00007180ff0477ac */ /* 0x000ea60008000800 */
[----:B------:R-:W-:-:S02]  /*2cc0*/  UIADD3 UR11, UPT, UPT, UR6, 0xc400, URZ ;  /* 0x0000c400060b7890 */ /* 0x000fc4000fffe0ff */
[----:B----4-:R-:W-:-:S03]  /*2cd0*/  UIADD3 UR7, UPT, UPT, UR7, 0x1f, URZ ;  /* 0x0000001f07077890 */ /* 0x010fc6000fffe0ff */
[----:B-1----:R-:W1:Y:S01]  /*2ce0*/  LDS R0, [UR6+0x110] ;  /* 0x00011006ff007984 */ /* 0x002e620008000800 */
[----:B------:R-:W-:Y:S02]  /*2cf0*/  UIADD3 UR12, UPT, UPT, UR6, 0xf400, URZ ;  /* 0x0000f400060c7890 */ /* 0x000fe4000fffe0ff */
[----:B------:R-:W-:Y:S02]  /*2d00*/  USHF.R.S32.HI UR5, URZ, 0x1f, UR7 ;  /* 0x0000001fff057899 */ /* 0x000fe40008011407 */
[----:B------:R-:W-:Y:S02]  /*2d10*/  USHF.R.U32.HI UR11, URZ, 0x4, UR11 ;  /* 0x00000004ff0b7899 */ /* 0x000fe4000801160b */
[----:B------:R-:W-:Y:S02]  /*2d20*/  ULEA.HI UR5, UR5, UR7, URZ, 0x5 ;  /* 0x0000000705057291 */ /* 0x000fe4000f8f28ff */
[----:B------:R-:W-:Y:S02]  /*2d30*/  USHF.R.U32.HI UR12, URZ, 0x4, UR12 ;  /* 0x00000004ff0c7899 */ /* 0x000fe4000801160c */
[----:B------:R-:W-:-:S02]  /*2d40*/  USHF.R.S32.HI UR5, URZ, 0x5, UR5 ;  /* 0x00000005ff057899 */ /* 0x000fc40008011405 */
[----:B------:R-:W-:Y:S02]  /*2d50*/  ULOP3.LUT UR11, UR11, 0x3fff, URZ, 0xc0, !UPT ;  /* 0x00003fff0b0b7892 */ /* 0x000fe4000f8ec0ff */
[----:B------:R-:W-:Y:S02]  /*2d60*/  UISETP.LT.AND UP0, UPT, UR5, 0x1, UPT ;  /* 0x000000010500788c */ /* 0x000fe4000bf01270 */
[----:B------:R-:W-:Y:S02]  /*2d70*/  ULOP3.LUT UR12, UR12, 0x3fff, URZ, 0xc0, !UPT ;  /* 0x00003fff0c0c7892 */ /* 0x000fe4000f8ec0ff */
[----:B------:R-:W-:Y:S02]  /*2d80*/  USEL UR10, UR5, 0x1, !UP0 ;  /* 0x00000001050a7887 */ /* 0x000fe4000c000000 */
[----:B------:R-:W-:Y:S02]  /*2d90*/  ULOP3.LUT UR11, UR11, 0x10000, URZ, 0xfc, !UPT ;  /* 0x000100000b0b7892 */ /* 0x000fe4000f8efcff */
[----:B------:R-:W-:-:S02]  /*2da0*/  ULOP3.LUT UR12, UR12, 0x10000, URZ, 0xfc, !UPT ;  /* 0x000100000c0c7892 */ /* 0x000fc4000f8efcff */
[----:B------:R-:W-:Y:S02]  /*2db0*/  UIADD3 UR10, UPT, UPT, -UR10, URZ, URZ ;  /* 0x000000ff0a0a7290 */ /* 0x000fe4000fffe1ff */
[----:B--2---:R-:W-:Y:S01]  /*2dc0*/  UISETP.GE.AND UP3, UPT, UR4, 0x1, UPT ;  /* 0x000000010400788c */ /* 0x004fe2000bf66270 */
[----:B-1----:R-:W-:-:S15]  /*2dd0*/  R2UR UR19, R0 ;  /* 0x00000000001372ca */ /* 0x002fde00000e0000 */
.L_x_58:
[----:B------:R-:W-:Y:S02]  /*2de0*/  LEA R0, R10, UR6, 0x3 ;  /* 0x000000060a007c11 */ /* 0x000fe4000f8e18ff */
[----:B------:R-:W-:Y:S02]  /*2df0*/  SHF.L.U32 R5, R9, 0x1f, RZ ;  /* 0x0000001f09057819 */ /* 0x000fe400000006ff */
[----:B------:R-:W-:Y:S01]  /*2e00*/  PLOP3.LUT P0, PT, PT, PT, UP3, 0x80, 0x8 ;  /* 0x000000000008781c */ /* 0x000fe20003f0f038 */
[----:B------:R-:W-:Y:S01]  /*2e10*/  VIADD R3, R0, 0x90 ;  /* 0x0000009000037836 */ /* 0x000fe20000000000 */
[----:B-1----:R-:W1:Y:S02]  /*2e20*/  SYNCS.PHASECHK.TRANS64.TRYWAIT P1, [R0+URZ+0x80], R5 ;  /* 0x00008005000075a7 */ /* 0x002e6400080211ff */
[----:B-1--4-:R-:W-:Y:S09]  /*2e30*/  @!P1 BRA `(.L_x_52) ;  /* 0x0000008000fc9947 */ /* 0x012ff20003800000 */
.L_x_135:
[----:B------:R-:W-:Y:S01]  /*2e40*/  LEA R4, R10, UR6, 0x4 ;  /* 0x000000060a047c11 */ /* 0x000fe2000f8e20ff */
[----:B------:R-:W-:Y:S01]  /*2e50*/  @UP3 ULEA UR4, UR17, UR6, 0x3 ;  /* 0x0000000611043291 */ /* 0x000fe2000f8e18ff */
[----:B------:R-:W-:Y:S01]  /*2e60*/  PLOP3.LUT P2, PT, PT, PT, PT, 0x80, 0x8 ;  /* 0x000000000008781c */ /* 0x000fe20003f4f070 */
[----:B------:R-:W-:Y:S01]  /*2e70*/  ULEA UR9, UR18, UR6, 0x3 ;  /* 0x0000000612097291 */ /* 0x000fe2000f8e18ff */
[----:B------:R-:W-:Y:S02]  /*2e80*/  PRMT R3, RZ, 0x654, R3 ;  /* 0x00000654ff037816 */ /* 0x000fe40000000003 */
[----:B-1----:R-:W1:Y:S01]  /*2e90*/  LDS.128 R4, [R4+0xf0] ;  /* 0x0000f00004047984 */ /* 0x002e620000000c00 */
[----:B------:R-:W-:Y:S02]  /*2ea0*/  @P0 SHF.L.U32 R2, R8, 0x1f, RZ ;  /* 0x0000001f08020819 */ /* 0x000fe400000006ff */
[----:B------:R-:W-:Y:S01]  /*2eb0*/  SHF.L.U32 R0, R11, 0x1f, RZ ;  /* 0x0000001f0b007819 */ /* 0x000fe200000006ff */
[----:B------:R-:W-:Y:S01]  /*2ec0*/  @!PT LDS RZ, [RZ] ;  /* 0x00000000fffff984 */ /* 0x000fe20000000800 */
[----:B------:R-:W-:Y:S01]  /*2ed0*/  @!PT LDS RZ, [RZ] ;  /* 0x00000000fffff984 */ /* 0x000fe20000000800 */
[----:B------:R-:W-:Y:S01]  /*2ee0*/  @!PT LDS RZ, [RZ] ;  /* 0x00000000fffff984 */ /* 0x000fe20000000800 */
[----:B------:R-:W-:Y:S01]  /*2ef0*/  @!PT LDS RZ, [RZ] ;  /* 0x00000000fffff984 */ /* 0x000fe20000000800 */
[----:B------:R2:W-:Y:S06]  /*2f00*/  MEMBAR.ALL.CTA ;  /* 0x0000000000007992 */ /* 0x0005ec0000008000 */
[----:B--2---:R-:W2:Y:S02]  /*2f10*/  FENCE.VIEW.ASYNC.S ;  /* 0x00000000000073c6 */ /* 0x004ea40000000000 */
[----:B--2---:R2:W-:Y:S01]  /*2f20*/  SYNCS.ARRIVE.TRANS64.RED.A1T0 RZ, [R3+URZ], RZ ;  /* 0x000000ff03ff79a7 */ /* 0x0045e200081004ff */
[----:B------:R2:W4:Y:S01]  /*2f30*/  @P0 SYNCS.PHASECHK.TRANS64.TRYWAIT P2, [UR4], R2 ;  /* 0x00000002ff0005a7 */ /* 0x0005220008041104 */
[----:B-1----:R-:W-:Y:S01]  /*2f40*/  LOP3.LUT P1, RZ, R6, 0x1, RZ, 0xc0, !PT ;  /* 0x0000000106ff7812 */ /* 0x002fe2000782c0ff */
[----:B------:R-:W1:Y:S02]  /*2f50*/  SYNCS.PHASECHK.TRANS64.TRYWAIT P0, [UR9+0xb0], R0 ;  /* 0x0000b000ff0075a7 */ /* 0x000e640008001109 */
[----:B-12-4-:R-:W-:Y:S10]  /*2f60*/  @!P0 BRA `(.L_x_53) ;  /* 0x0000008000c48947 */ /* 0x016ff40003800000 */
.L_x_137:
[----:B------:R-:W-:Y:S01]  /*2f70*/  IADD3 R10, PT, PT, R10, 0x1, RZ ;  /* 0x000000010a0a7810 */ /* 0x000fe20007ffe0ff */
[----:B------:R-:W-:Y:S06]  /*2f80*/  BRA.U !UP3, `(.L_x_54) ;  /* 0x000000010b887547 */ /* 0x000fec000b800000 */
[----:B------:R-:W-:Y:S02]  /*2f90*/  ULEA UR8, UR18, UR19, 0x8 ;  /* 0x0000001312087291 */ /* 0x000fe4000f8e40ff */
[----:B------:R-:W-:Y:S01]  /*2fa0*/  UPLOP3.LUT UP4, UPT, UPT, UPT, UPT, 0x40, 0x4 ;  /* 0x000000000004789c */ /* 0x000fe20003f8e870 */
[----:B------:R-:W-:Y:S01]  /*2fb0*/  UMOV UR16, UR10 ;  /* 0x0000000a00107c82 */ /* 0x000fe20008000000 */
[----:B------:R-:W-:Y:S01]  /*2fc0*/  UMOV UR15, UR5 ;  /* 0x00000005000f7c82 */ /* 0x000fe20008000000 */
[----:B------:R-:W-:-:S08]  /*2fd0*/  UMOV UR14, UR17 ;  /* 0x00000011000e7c82 */ /* 0x000fd00008000000 */
.L_x_57:
[----:B------:R-:W-:Y:S02]  /*2fe0*/  UIADD3 UR16, UPT, UPT, UR16, 0x1, URZ ;  /* 0x0000000110107890 */ /* 0x000fe4000fffe0ff */
[----:B--2---:R-:W-:Y:S02]  /*2ff0*/  ULEA UR7, UR14, UR6, 0x3 ;  /* 0x000000060e077291 */ /* 0x004fe4000f8e18ff */
[----:B------:R-:W-:Y:S01]  /*3000*/  UISETP.NE.AND UP0, UPT, UR16, URZ, UPT ;  /* 0x000000ff1000728c */ /* 0x000fe2000bf05270 */
[----:B----4-:R-:W-:Y:S10]  /*3010*/  @P2 BRA `(.L_x_55) ;  /* 0x00000000000c2947 */ /* 0x010ff40003800000 */
[----:B-1----:R-:W-:Y:S04]  /*3020*/  SHF.L.U32 R3, R8, 0x1f, RZ ;  /* 0x0000001f08037819 */ /* 0x002fe800000006ff */
[----:B------:R-:W1:Y:S02]  /*3030*/  SYNCS.PHASECHK.TRANS64.TRYWAIT P0, [UR7], R3 ;  /* 0x00000003ff0075a7 */ /* 0x000e640008001107 */
[----:B-1----:R-:W-:Y:S05]  /*3040*/  @!P0 BRA `(.L_x_56) ;  /* 0x0000008000a48947 */ /* 0x002fea0003800000 */
.L_x_55:
[----:B------:R-:W-:Y:S01]  /*3050*/  UISETP.NE.AND UP1, UPT, UR15, 0x1, UPT ;  /* 0x000000010f00788c */ /* 0x000fe2000bf25270 */
[----:B------:R-:W-:Y:S01]  /*3060*/  PLOP3.LUT P2, PT, PT, PT, PT, 0x80, 0x8 ;  /* 0x000000000008781c */ /* 0x000fe20003f4f070 */
[----:B------:R-:W-:Y:S02]  /*3070*/  UIADD3 UR17, UPT, UPT, UR14, 0x1, URZ ;  /* 0x000000010e117890 */ /* 0x000fe4000fffe0ff */
[----:B------:R-:W-:Y:S02]  /*3080*/  ULEA UR22, UR14, UR12, 0x9 ;  /* 0x0000000c0e167291 */ /* 0x000fe4000f8e48ff */
[----:B------:R-:W-:Y:S01]  /*3090*/  UISETP.NE.AND UP2, UPT, UR17, 0x3, UPT ;  /* 0x000000031100788c */ /* 0x000fe2000bf45270 */
[----:B------:R-:W-:Y:S01]  /*30a0*/  PLOP3.LUT P0, PT, PT, PT, UP1, 0x80, 0x8 ;  /* 0x000000000008781c */ /* 0x000fe20003f0f018 */
[----:B------:R-:W-:Y:S02]  /*30b0*/  ULEA UR24, UR14, UR11, 0x8 ;  /* 0x0000000b0e187291 */ /* 0x000fe4000f8e40ff */
[----:B------:R-:W-:Y:S02]  /*30c0*/  USEL UR13, URZ, 0x1, UP2 ;  /* 0x00000001ff0d7887 */ /* 0x000fe40009000000 */
[----:B------:R-:W-:Y:S02]  /*30d0*/  USEL UR17, UR17, URZ, UP2 ;  /* 0x000000ff11117287 */ /* 0x000fe40009000000 */
[----:B------:R-:W-:Y:S02]  /*30e0*/  UIADD3 UR7, UPT, UPT, UR7, 0x18, URZ ;  /* 0x0000001807077890 */ /* 0x000fe4000fffe0ff */
[----:B------:R-:W-:Y:S01]  /*30f0*/  @UP1 ULEA UR4, UR17, UR6, 0x3 ;  /* 0x0000000611041291 */ /* 0x000fe2000f8e18ff */
[----:B------:R-:W-:Y:S01]  /*3100*/  LOP3.LUT R8, R8, UR13, RZ, 0x3c, !PT ;  /* 0x0000000d08087c12 */ /* 0x000fe2000f8e3cff */
[----:B------:R-:W-:Y:S01]  /*3110*/  UMOV UR23, 0xc0004010 ;  /* 0xc000401000177882 */ /* 0x000fe20000000000 */
[----:B------:R-:W-:Y:S01]  /*3120*/  UMOV UR25, 0xc0004010 ;  /* 0xc000401000197882 */ /* 0x000fe20000000000 */
[----:B------:R-:W-:Y:S01]  /*3130*/  UIADD3 UR15, UPT, UPT, UR15, -0x1, URZ ;  /* 0xffffffff0f0f7890 */ /* 0x000fe2000fffe0ff */
[----:B-1----:R-:W-:Y:S01]  /*3140*/  @P0 SHF.L.U32 R0, R8, 0x1f, RZ ;  /* 0x0000001f08000819 */ /* 0x002fe200000006ff */
[----:B------:R-:W-:Y:S03]  /*3150*/  UMOV UR14, UR17 ;  /* 0x00000011000e7c82 */ /* 0x000fe60008000000 */
[----:B------:R2:W4:Y:S01]  /*3160*/  @P0 SYNCS.PHASECHK.TRANS64.TRYWAIT P2, [UR4], R0 ;  /* 0x00000000ff0005a7 */ /* 0x0005220008041104 */
[----:B------:R2:W-:Y:S01]  /*3170*/  UTCIMMA gdesc[UR24], gdesc[UR22], tmem[UR8], tmem[UR20], idesc[UR21], UP4 ;  /* 0x00ff1416180075ea */ /* 0x0005e2000a000108 */
[----:B------:R-:W-:Y:S01]  /*3180*/  UPLOP3.LUT UP4, UPT, UPT, UPT, UPT, 0x80, 0x8 ;  /* 0x000000000008789c */ /* 0x000fe20003f8f070 */
[----:B------:R2:W-:Y:S01]  /*3190*/  UTCBAR [UR7], URZ ;  /* 0x000000ff070073e9 */ /* 0x0005e200080000ff */
[----:B------:R-:W-:Y:S09]  /*31a0*/  BRA.U UP0, `(.L_x_57) ;  /* 0xfffffffd008c7547 */ /* 0x000ff2000b83ffff */
.L_x_54:
[----:B------:R-:W-:Y:S01]  /*31b0*/  UIADD3 UR18, UPT, UPT, UR18, 0x1, URZ ;  /* 0x0000000112127890 */ /* 0x000fe2000fffe0ff */
[C---:B------:R-:W-:Y:S01]  /*31c0*/  ISETP.NE.AND P0, PT, R10.reuse, 0x2, PT ;  /* 0x000000020a00780c */ /* 0x040fe20003f05270 */
[----:B------:R-:W-:Y:S02]  /*31d0*/  UIADD3 UR9, UPT, UPT, UR9, 0xa0, URZ ;  /* 0x000000a009097890 */ /* 0x000fe4000fffe0ff */
[----:B------:R-:W-:Y:S01]  /*31e0*/  UISETP.NE.AND UP0, UPT, UR18, 0x2, UPT ;  /* 0x000000021200788c */ /* 0x000fe2000bf05270 */
[----:B-12---:R-:W-:Y:S02]  /*31f0*/  SEL R0, RZ, 0x1, P0 ;  /* 0x00000001ff007807 */ /* 0x006fe40000000000 */
[----:B------:R-:W-:Y:S01]  /*3200*/  SEL R10, R10, RZ, P0 ;  /* 0x000000ff0a0a7207 */ /* 0x000fe20000000000 */
[----:B------:R-:W-:Y:S01]  /*3210*/  USEL UR4, URZ, 0x1, UP0 ;  /* 0x00000001ff047887 */ /* 0x000fe20008000000 */
[----:B------:R-:W-:Y:S01]  /*3220*/  LOP3.LUT R9, R9, R0, RZ, 0x3c, !PT ;  /* 0x0000000009097212 */ /* 0x000fe200078e3cff */
[----:B------:R-:W-:Y:S01]  /*3230*/  USEL UR18, UR18, URZ, UP0 ;  /* 0x000000ff12127287 */ /* 0x000fe20008000000 */
[----:B------:R1:W-:Y:S03]  /*3240*/  UTCBAR [UR9], URZ ;  /* 0x000000ff090073e9 */ /* 0x0003e600080000ff */
[----:B------:R-:W-:Y:S01]  /*3250*/  LOP3.LUT R11, R11, UR4, RZ, 0x3c, !PT ;  /* 0x000000040b0b7c12 */ /* 0x000fe2000f8e3cff */
[----:B------:R-:W-:Y:S07]  /*3260*/  @P1 BRA `(.L_x_58) ;  /* 0xfffffff800dc1947 */ /* 0x000fee000383ffff */
[----:B------:R-:W2:Y:S01]  /*3270*/  S2UR UR4, SR_CgaCtaId ;  /* 0x00000000000479c3 */ /* 0x000ea20000008800 */
[----:B------:R-:W-:Y:S01]  /*3280*/  ELECT P0, URZ, PT ;  /* 0x0000000000ff782f */ /* 0x000fe20003800000 */
[----:B------:R-:W-:Y:S01]  /*3290*/  IMAD.MOV.U32 R0, RZ, RZ, 0x1 ;  /* 0x00000001ff007424 */ /* 0x000fe200078e00ff */
[----:B------:R-:W-:Y:S01]  /*32a0*/  UIADD3 UR6, UPT, UPT, UR6, 0xb0, URZ ;  /* 0x000000b006067890 */ /* 0x000fe2000fffe0ff */
[----:B------:R-:W-:Y:S01]  /*32b0*/  SHF.L.U32 R3, R11, 0x1f, RZ ;  /* 0x0000001f0b037819 */ /* 0x000fe200000006ff */
[----:B------:R-:W-:-:S03]  /*32c0*/  UMOV UR5, 0x40 ;  /* 0x0000004000057882 */ /* 0x000fc60000000000 */
[----:B------:R-:W-:Y:S01]  /*32d0*/  UVIRTCOUNT.DEALLOC.SMPOOL 0x80 ;  /* 0x000000800000784c */ /* 0x000fe20000000000 */
[----:B--2---:R-:W-:Y:S02]  /*32e0*/  ULEA UR4, UR4, UR5, 0x18 ;  /* 0x0000000504047291 */ /* 0x004fe4000f8ec0ff */
[----:B------:R-:W-:-:S07]  /*32f0*/  ULEA UR5, UR18, UR6, 0x3 ;  /* 0x0000000612057291 */ /* 0x000fce000f8e18ff */
[----:B------:R2:W-:Y:S02]  /*3300*/  @P0 STS.U8 [UR4+0x1c], R0 ;  /* 0x00001c00ff000988 */ /* 0x0005e40008000004 */
[----:B------:R-:W3:Y:S02]  /*3310*/  SYNCS.PHASECHK.TRANS64.TRYWAIT P0, [UR5], R3 ;  /* 0x00000003ff0075a7 */ /* 0x000ee40008001105 */
[----:B--23--:R-:W-:Y:S05]  /*3320*/  @!P0 BRA `(.L_x_59) ;  /* 0x0000008000048947 */ /* 0x00cfea0003800000 */
.L_x_140:
[----:B------:R-:W-:-:S04]  /*3330*/  UIADD3 UR7, UPT, UPT, UR18, 0x1, URZ ;  /* 0x0000000112077890 */ /* 0x000fc8000fffe0ff */
[----:B------:R-:W-:-:S04]  /*3340*/  UISETP.NE.AND UP0, UPT, UR7, 0x2, UPT ;  /* 0x000000020700788c */ /* 0x000fc8000bf05270 */
[----:B------:R-:W-:Y:S02]  /*3350*/  USEL UR5, URZ, 0x1, UP0 ;  /* 0x00000001ff057887 */ /* 0x000fe40008000000 */
[----:B------:R-:W-:-:S04]  /*3360*/  USEL UR7, UR7, URZ, UP0 ;  /* 0x000000ff07077287 */ /* 0x000fc80008000000 */
[----:B------:R-:W-:Y:S01]  /*3370*/  ULEA UR7, UR7, UR6, 0x3 ;  /* 0x0000000607077291 */ /* 0x000fe2000f8e18ff */
[----:B--2---:R-:W-:-:S04]  /*3380*/  LOP3.LUT R3, R11, UR5, RZ, 0x3c, !PT ;  /* 0x000000050b037c12 */ /* 0x004fc8000f8e3cff */
[----:B------:R-:W-:-:S04]  /*3390*/  SHF.L.U32 R3, R3, 0x1f, RZ ;  /* 0x0000001f03037819 */ /* 0x000fc800000006ff */
[----:B------:R-:W2:Y:S02]  /*33a0*/  SYNCS.PHASECHK.TRANS64.TRYWAIT P0, [UR7], R3 ;  /* 0x00000003ff0075a7 */ /* 0x000ea40008001107 */
[----:B--2---:R-:W-:Y:S05]  /*33b0*/  @!P0 BRA `(.L_x_60) ;  /* 0x0000007c00f88947 */ /* 0x004fea0003800000 */
.L_x_142:
[----:B------:R-:W-:Y:S01]  /*33c0*/  NOP ;  /* 0x0000000000007918 */ /* 0x000fe20000000000 */
[----:B--2---:R-:W2:Y:S01]  /*33d0*/  LDS R0, [UR4+0x14] ;  /* 0x00001404ff007984 */ /* 0x004ea20008000800 */
[----:B------:R-:W-:Y:S01]  /*33e0*/  ULOP3.LUT UR6, UR19, 0xffff, URZ, 0xc0, !UPT ;  /* 0x0000ffff13067892 */ /* 0x000fe2000f8ec0ff */
[----:B------:R-:W-:Y:S01]  /*33f0*/  UMOV UR8, 0xffff ;  /* 0x0000ffff00087882 */ /* 0x000fe20000000000 */
[----:B------:R-:W-:Y:S02]  /*3400*/  UMOV UR5, 0x1 ;  /* 0x0000000100057882 */ /* 0x000fe40000000000 */
[----:B------:R-:W-:-:S04]  /*3410*/  USHF.R.U32.HI UR6, URZ, 0x5, UR6 ;  /* 0x00000005ff067899 */ /* 0x000fc80008011606 */
[----:B------:R-:W-:Y:S02]  /*3420*/  USHF.L.U32 UR8, UR8, UR6, URZ ;  /* 0x0000000608087299 */ /* 0x000fe400080006ff */
[----:B------:R-:W-:-:S04]  /*3430*/  USHF.L.U32 UR5, UR5, UR6, URZ ;  /* 0x0000000605057299 */ /* 0x000fc800080006ff */
[----:B--2---:R-:W-:-:S04]  /*3440*/  LOP3.LUT R0, R0, UR8, RZ, 0xc0, !PT ;  /* 0x0000000800007c12 */ /* 0x004fc8000f8ec0ff */
[----:B------:R-:W-:-:S13]  /*3450*/  ISETP.NE.AND P0, PT, R0, UR8, PT ;  /* 0x0000000800007c0c */ /* 0x000fda000bf05270 */
[----:B------:R-:W-:Y:S05]  /*3460*/  @P0 BRA `(.L_x_61) ;  /* 0x0000000000580947 */ /* 0x000fea0003800000 */
[----:B------:R-:W2:Y:S02]  /*3470*/  LDS R0, [UR4+0x18] ;  /* 0x00001804ff007984 */ /* 0x000ea40008000800 */
[----:B--2---:R-:W-:-:S04]  /*3480*/  LOP3.LUT R0, R0, UR5, RZ, 0xc0, !PT ;  /* 0x0000000500007c12 */ /* 0x004fc8000f8ec0ff */
[----:B------:R-:W-:-:S13]  /*3490*/  ISETP.NE.AND P0, PT, R0, UR5, PT ;  /* 0x0000000500007c0c */ /* 0x000fda000bf05270 */
[----:B------:R-:W-:Y:S05]  /*34a0*/  @P0 BRA `(.L_x_62) ;  /* 0x00000000003c0947 */ /* 0x000fea0003800000 */
[----:B------:R-:W2:Y:S01]  /*34b0*/  S2R R2, SR_LANEID ;  /* 0x0000000000027919 */ /* 0x000ea20000000000 */
[----:B------:R-:W-:Y:S01]  /*34c0*/  ULOP3.LUT UR8, URZ, UR8, URZ, 0x33, !UPT ;  /* 0x00000008ff087292 */ /* 0x000fe2000f8e33ff */
[----:B------:R-:W-:Y:S01]  /*34d0*/  LOP3.LUT R4, RZ, UR5, RZ, 0x33, !PT ;  /* 0x00000005ff047c12 */ /* 0x000fe2000f8e33ff */
[----:B------:R-:W-:Y:S02]  /*34e0*/  VOTEU.ANY UR7, UPT, PT ;  /* 0x0000000000077886 */ /* 0x000fe400038e0100 */
[----:B------:R-:W-:Y:S01]  /*34f0*/  UFLO.U32 UR7, UR7 ;  /* 0x00000007000772bd */ /* 0x000fe200080e0000 */
[----:B------:R-:W3:Y:S01]  /*3500*/  REDUX UR5, R4 ;  /* 0x00000000040573c4 */ /* 0x000ee20000000000 */
[----:B------:R-:W-:-:S06]  /*3510*/  IMAD.U32 R0, RZ, RZ, UR8 ;  /* 0x00000008ff007e24 */ /* 0x000fcc000f8e00ff */
[----:B------:R1:W-:Y:S01]  /*3520*/  UTCATOMSWS.AND URZ, UR8 ;  /* 0x0000000800ff79e3 */ /* 0x0003e20008000000 */
[----:B------:R-:W4:Y:S01]  /*3530*/  REDUX UR6, R0 ;  /* 0x00000000000673c4 */ /* 0x000f220000000000 */
[----:B--2---:R-:W-:Y:S01]  /*3540*/  ISETP.EQ.U32.AND P0, PT, R2, UR7, PT ;  /* 0x0000000702007c0c */ /* 0x004fe2000bf02070 */
[----:B---3--:R-:W-:Y:S01]  /*3550*/  IMAD.U32 R2, RZ, RZ, UR5 ;  /* 0x00000005ff027e24 */ /* 0x008fe2000f8e00ff */
[----:B----4-:R-:W-:-:S11]  /*3560*/  MOV R3, UR6 ;  /* 0x0000000600037c02 */ /* 0x010fd60008000f00 */
[----:B------:R1:W-:Y:S04]  /*3570*/  @P0 ATOMS.AND RZ, [UR4+0x14], R3 ;  /* 0x00001403ffff098c */ /* 0x0003e8000a800004 */
[----:B------:R1:W-:Y:S01]  /*3580*/  @P0 ATOMS.AND RZ, [UR4+0x18], R2 ;  /* 0x00001802ffff098c */ /* 0x0003e2000a800004 */
[----:B------:R-:W-:Y:S05]  /*3590*/  BRA `(.L_x_63) ;  /* 0x0000000000147947 */ /* 0x000fea0003800000 */
.L_x_62:
[----:B------:R-:W-:Y:S02]  /*35a0*/  MOV R2, 0x35c0 ;  /* 0x000035c000027802 */ /* 0x000fe40000000f00 */
[----:B-1--45:R-:W-:Y:S05]  /*35b0*/  CALL.REL.NOINC `($__internal_0_$__cuda_sm10x_tcgen05_guardrail_trap_col_being_dealloced_not_returned_by_alloc) ;  /* 0x0000008000dc7944 */ /* 0x032fea0003c00000 */
[----:B------:R-:W-:Y:S05]  /*35c0*/  BRA `(.L_x_63) ;  /* 0x0000000000087947 */ /* 0x000fea0003800000 */
.L_x_61:
[----:B------:R-:W-:Y:S02]  /*35d0*/  MOV R2, 0x35f0 ;  /* 0x000035f000027802 */ /* 0x000fe40000000f00 */
[----:B-1--45:R-:W-:Y:S05]  /*35e0*/  CALL.REL.NOINC `($__internal_2_$__cuda_sm10x_tcgen05_guardrail_trap_unallocated_columns_being_dealloced) ;  /* 0x0000008000e87944 */ /* 0x032fea0003c00000 */
.L_x_63:
[----:B------:R-:W-:Y:S01]  /*35f0*/  NOP ;  /* 0x0000000000007918 */ /* 0x000fe20000000000 */
[----:B-1----:R-:W-:Y:S05]  /*3600*/  EXIT ;  /* 0x000000000000794d */ /* 0x002fea0003800000 */
.L_x_47:
[----:B------:R-:W-:-:S09]  /*3610*/  UISETP.NE.OR UP2, UPT, UR8, 0x3, !UP2 ;  /* 0x000000030800788c */ /* 0x000fd2000d745670 */
[----:B------:R-:W-:Y:S05]  /*3620*/  BRA.U UP2, `(.L_x_64) ;  /* 0x0000001102147547 */ /* 0x000fea000b800000 */
[----:B------:R-:W1:Y:S01]  /*3630*/  LDC R0, c[0x0][0xb30] ;  /* 0x0002cc00ff007b82 */ /* 0x000e620000000800 */
[----:B------:R-:W2:Y:S01]  /*3640*/  LDCU.64 UR8, c[0x0][0x888] ;  /* 0x00011100ff0877ac */ /* 0x000ea20008000a00 */
[----:B------:R-:W-:Y:S02]  /*3650*/  HFMA2 R29, -RZ, RZ, 0, 0 ;  /* 0x00000000ff1d7431 */ /* 0x000fe400000001ff */
[----:B------:R-:W-:Y:S01]  /*3660*/  IMAD.MOV.U32 R31, RZ, RZ, 0x1 ;  /* 0x00000001ff1f7424 */ /* 0x000fe200078e00ff */
[----:B------:R-:W-:Y:S01]  /*3670*/  MOV R23, 0x2000 ;  /* 0x0000200000177802 */ /* 0x000fe20000000f00 */
[----:B------:R-:W4:Y:S01]  /*3680*/  LDCU.64 UR4, c[0x0][0x890] ;  /* 0x00011200ff0477ac */ /* 0x000f220008000a00 */
[----:B------:R-:W-:Y:S01]  /*3690*/  IMAD.MOV.U32 R30, RZ, RZ, RZ ;  /* 0x000000ffff1e7224 */ /* 0x000fe200078e00ff */
[----:B------:R-:W3:Y:S01]  /*36a0*/  LDC R19, c[0x0][0x370] ;  /* 0x0000dc00ff137b82 */ /* 0x000ee20000000800 */
[----:B------:R-:W-:Y:S01]  /*36b0*/  UMOV UR7, 0x400 ;  /* 0x0000040000077882 */ /* 0x000fe20000000000 */
[----:B------:R-:W-:-:S02]  /*36c0*/  UPLOP3.LUT UP1, UPT, UPT, UPT, UPT, 0x40, 0x4 ;  /* 0x000000000004789c */ /* 0x000fc40003f2e870 */
[----:B------:R-:W-:-:S04]  /*36d0*/  ULEA UR7, UR37, UR7, 0x18 ;  /* 0x0000000725077291 */ /* 0x000fc8000f8ec0ff */
[----:B------:R-:W3:Y:S01]  /*36e0*/  LDC R2, c[0x0][0xb0c] ;  /* 0x0002c300ff027b82 */ /* 0x000ee20000000800 */
[----:B------:R-:W-:Y:S02]  /*36f0*/  UIADD3 UR13, UPT, UPT, UR7, 0x48, URZ ;  /* 0x00000048070d7890 */ /* 0x000fe4000fffe0ff */
[----:B--2---:R-:W-:Y:S02]  /*3700*/  UISETP.NE.U32.AND UP2, UPT, UR8, URZ, UPT ;  /* 0x000000ff0800728c */ /* 0x004fe4000bf45070 */
[----:B------:R-:W-:Y:S02]  /*3710*/  UIADD3 UR33, UPT, UPT, UR7, 0x30, URZ ;  /* 0x0000003007217890 */ /* 0x000fe4000fffe0ff */
[----:B----4-:R-:W-:Y:S01]  /*3720*/  UISETP.NE.U32.AND UP3, UPT, UR4, URZ, UPT ;  /* 0x000000ff0400728c */ /* 0x010fe2000bf65070 */
[----:B------:R-:W2:Y:S01]  /*3730*/  LDC R18, c[0x0][0xb20] ;  /* 0x0002c800ff127b82 */ /* 0x000ea20000000800 */
[----:B-1----:R-:W-:Y:S01]  /*3740*/  ISETP.NE.AND P1, PT, R0, 0x1, PT ;  /* 0x000000010000780c */ /* 0x002fe20003f25270 */
[----:B------:R-:W-:-:S02]  /*3750*/  UISETP.NE.AND.EX UP2, UPT, UR9, URZ, UPT, UP2 ;  /* 0x000000ff0900728c */ /* 0x000fc4000bf45320 */
[----:B------:R-:W-:Y:S02]  /*3760*/  UIADD3 UR25, UPT, UPT, UR7, 0x38, URZ ;  /* 0x0000003807197890 */ /* 0x000fe4000fffe0ff */
[----:B------:R-:W-:Y:S02]  /*3770*/  UIADD3 UR17, UPT, UPT, UR7, 0x40, URZ ;  /* 0x0000004007117890 */ /* 0x000fe4000fffe0ff */
[----:B------:R-:W1:Y:S01]  /*3780*/  LDC.64 R32, c[0x0][0x348] ;  /* 0x0000d200ff207b82 */ /* 0x000e620000000a00 */
[----:B------:R-:W-:Y:S02]  /*3790*/  UPRMT UR13, UR37, 0x654, UR13 ;  /* 0x00000654250d7896 */ /* 0x000fe4000800000d */
[----:B------:R-:W-:-:S05]  /*37a0*/  UISETP.NE.AND.EX UP3, UPT, UR5, URZ, UPT, UP3 ;  /* 0x000000ff0500728c */ /* 0x000fca000bf65330 */
[----:B------:R-:W4:Y:S08]  /*37b0*/  LDC.64 R16, c[0x0][0xb10] ;  /* 0x0002c400ff107b82 */ /* 0x000f300000000a00 */
[----:B------:R-:W1:Y:S08]  /*37c0*/  LDC.64 R6, c[0x0][0xb18] ;  /* 0x0002c600ff067b82 */ /* 0x000e700000000a00 */
[----:B------:R-:W1:Y:S08]  /*37d0*/  LDC.64 R4, c[0x0][0xb28] ;  /* 0x0002ca00ff047b82 */ /* 0x000e700000000a00 */
[----:B--23--:R-:W1:Y:S02]  /*37e0*/  LDC R22, c[0x0][0x374] ;  /* 0x0000dd00ff167b82 */ /* 0x00ce640000000800 */
.L_x_75:
[C---:B------:R-:W-:Y:S02]  /*37f0*/  LEA R0, R30.reuse, UR7, 0x3 ;  /* 0x000000071e007c11 */ /* 0x040fe4000f8e18ff */
[----:B------:R-:W-:Y:S02]  /*3800*/  SHF.L.U32 R3, R29, 0x1f, RZ ;  /* 0x0000001f1d037819 */ /* 0x000fe400000006ff */
[----:B------:R-:W-:Y:S02]  /*3810*/  LEA R24, R30, UR7, 0x4 ;  /* 0x000000071e187c11 */ /* 0x000fe4000f8e20ff */
[----:B--2---:R-:W2:Y:S02]  /*3820*/  SYNCS.PHASECHK.TRANS64.TRYWAIT P0, [R0+URZ+0x80], R3 ;  /* 0x00008003000075a7 */ /* 0x004ea400080011ff */
[----:B--2---:R-:W-:Y:S05]  /*3830*/  @!P0 BRA `(.L_x_65) ;  /* 0x0000007800f08947 */ /* 0x004fea0003800000 */
.L_x_143:
[----:B------:R-:W-:Y:S01]  /*3840*/  ISETP.GE.AND P0, PT, R72, 0x1, PT ;  /* 0x000000014800780c */ /* 0x000fe20003f06270 */
[----:B------:R-:W3:Y:S01]  /*3850*/  LDS.128 R24, [R24+0xf0] ;  /* 0x0000f00018187984 */ /* 0x000ee20000000c00 */
[----:B--2---:R-:W-:Y:S01]  /*3860*/  VIADD R0, R0, 0x90 ;  /* 0x0000009000007836 */ /* 0x004fe20000000000 */
[----:B------:R-:W-:Y:S01]  /*3870*/  @!PT LDS RZ, [RZ] ;  /* 0x00000000fffff984 */ /* 0x000fe20000000800 */
[----:B------:R-:W-:Y:S01]  /*3880*/  @!PT LDS RZ, [RZ] ;  /* 0x00000000fffff984 */ /* 0x000fe20000000800 */
[----:B------:R-:W-:Y:S01]  /*3890*/  @!PT LDS RZ, [RZ] ;  /* 0x00000000fffff984 */ /* 0x000fe20000000800 */
[----:B------:R-:W-:Y:S01]  /*38a0*/  @!PT LDS RZ, [RZ] ;  /* 0x00000000fffff984 */ /* 0x000fe20000000800 */
[----:B------:R2:W-:Y:S06]  /*38b0*/  MEMBAR.ALL.CTA ;  /* 0x0000000000007992 */ /* 0x0005ec0000008000 */
[----:B--2---:R-:W2:Y:S01]  /*38c0*/  FENCE.VIEW.ASYNC.S ;  /* 0x00000000000073c6 */ /* 0x004ea20000000000 */
[----:B------:R-:W-:Y:S04]  /*38d0*/  PRMT R0, RZ, 0x654, R0 ;  /* 0x00000654ff007816 */ /* 0x000fe80000000000 */
[----:B--2---:R2:W-:Y:S01]  /*38e0*/  SYNCS.ARRIVE.TRANS64.RED.A1T0 RZ, [R0+URZ], RZ ;  /* 0x000000ff00ff79a7 */ /* 0x0045e200081004ff */
[----:B---3--:R-:W-:Y:S11]  /*38f0*/  LOP3.LUT P3, RZ, R26, 0x1, RZ, 0xc0, !PT ;  /* 0x000000011aff7812 */ /* 0x008ff6000786c0ff */
[----:B------:R-:W-:Y:S02]  /*3900*/  @!UPT UIADD3 URZ, UPT, UPT, URZ, URZ, URZ ;  /* 0x000000fffffff290 */ /* 0x000fe4000fffe0ff */
[----:B------:R-:W-:Y:S02]  /*3910*/  @P3 MOV R13, R24 ;  /* 0x00000018000d3202 */ /* 0x000fe40000000f00 */
[----:B------:R-:W-:Y:S01]  /*3920*/  @P3 LOP3.LUT R8, R25, 0xffff, RZ, 0xc0, !PT ;  /* 0x0000ffff19083812 */ /* 0x000fe200078ec0ff */
[----:B--2---:R-:W-:Y:S06]  /*3930*/  @!P0 BRA `(.L_x_66) ;  /* 0x0000000000a48947 */ /* 0x004fec0003800000 */
[----:B-1----:R-:W-:Y:S01]  /*3940*/  IMAD.HI.U32 R35, R22, R7, RZ ;  /* 0x0000000716237227 */ /* 0x002fe200078e00ff */
[----:B------:R-:W-:Y:S02]  /*3950*/  ISETP.NE.AND P0, PT, R6, 0x1, PT ;  /* 0x000000010600780c */ /* 0x000fe40003f05270 */
[----:B------:R-:W-:Y:S01]  /*3960*/  ISETP.NE.AND P2, PT, R72, 0x1, PT ;  /* 0x000000014800780c */ /* 0x000fe20003f45270 */
[----:B----4-:R-:W-:Y:S01]  /*3970*/  IMAD.HI.U32 R34, R19, R16, RZ ;  /* 0x0000001013227227 */ /* 0x010fe200078e00ff */
[----:B------:R-:W-:Y:S02]  /*3980*/  SHF.R.U32.HI R35, RZ, R18, R35 ;  /* 0x00000012ff237219 */ /* 0x000fe40000011623 */
[----:B------:R-:W-:Y:S01]  /*3990*/  ISETP.NE.AND P4, PT, R2, 0x1, PT ;  /* 0x000000010200780c */ /* 0x000fe20003f85270 */
[----:B------:R-:W-:Y:S01]  /*39a0*/  IMAD.HI.U32 R36, R13, R16, RZ ;  /* 0x000000100d247227 */ /* 0x000fe200078e00ff */
[----:B------:R-:W-:Y:S02]  /*39b0*/  SHF.R.U32.HI R34, RZ, R17, R34 ;  /* 0x00000011ff227219 */ /* 0x000fe40000011622 */
[----:B------:R-:W-:Y:S01]  /*39c0*/  SEL R3, R22, R35, !P0 ;  /* 0x0000002316037207 */ /* 0x000fe20004000000 */
[C---:B------:R-:W-:Y:S01]  /*39d0*/  IMAD.HI.U32 R35, R8.reuse, R7, RZ ;  /* 0x0000000708237227 */ /* 0x040fe200078e00ff */
[----:B------:R-:W-:Y:S02]  /*39e0*/  SEL R11, R19, R34, !P4 ;  /* 0x00000022130b7207 */ /* 0x000fe40006000000 */
[----:B------:R-:W-:Y:S01]  /*39f0*/  SHF.R.U32.HI R36, RZ, R17, R36 ;  /* 0x00000011ff247219 */ /* 0x000fe20000011624 */
[----:B------:R-:W-:Y:S01]  /*3a00*/  IMAD.HI.U32 R38, R3, R4, RZ ;  /* 0x0000000403267227 */ /* 0x000fe200078e00ff */
[----:B------:R-:W-:Y:S03]  /*3a10*/  SHF.R.U32.HI R35, RZ, R18, R35 ;  /* 0x00000012ff237219 */ /* 0x000fe60000011623 */
[----:B------:R-:W-:Y:S01]  /*3a20*/  IMAD.HI.U32 R34, R11, R4, RZ ;  /* 0x000000040b227227 */ /* 0x000fe200078e00ff */
[----:B------:R-:W-:Y:S02]  /*3a30*/  @P2 SHF.R.U32.HI R3, RZ, R5, R38 ;  /* 0x00000005ff032219 */ /* 0x000fe40000011626 */
[----:B------:R-:W-:Y:S02]  /*3a40*/  SEL R9, R8, R35, !P0 ;  /* 0x0000002308097207 */ /* 0x000fe40004000000 */
[----:B------:R-:W-:Y:S01]  /*3a50*/  @P2 SHF.R.U32.HI R11, RZ, R5, R34 ;  /* 0x00000005ff0b2219 */ /* 0x000fe20000011622 */
[C---:B------:R-:W-:Y:S01]  /*3a60*/  IMAD R10, R72.reuse, R3, RZ ;  /* 0x00000003480a7224 */ /* 0x040fe200078e02ff */
[----:B------:R-:W-:Y:S01]  /*3a70*/  SEL R3, R13, R36, !P4 ;  /* 0x000000240d037207 */ /* 0x000fe20006000000 */
[C---:B------:R-:W-:Y:S03]  /*3a80*/  IMAD.HI.U32 R14, R9.reuse, R4, RZ ;  /* 0x00000004090e7227 */ /* 0x040fe600078e00ff */
[----:B------:R-:W-:Y:S01]  /*3a90*/  ISETP.GE.AND P0, PT, R9, R10, PT ;  /* 0x0000000a0900720c */ /* 0x000fe20003f06270 */
[C---:B------:R-:W-:Y:S01]  /*3aa0*/  IMAD R12, R72.reuse, R11, RZ ;  /* 0x0000000b480c7224 */ /* 0x040fe200078e02ff */
[-C--:B------:R-:W-:Y:S04]  /*3ab0*/  SHF.R.U32.HI R14, RZ, R5.reuse, R14 ;  /* 0x00000005ff0e7219 */ /* 0x080fe8000001160e */
[----:B------:R-:W-:Y:S02]  /*3ac0*/  ISETP.GE.OR P0, PT, R3, R12, P0 ;  /* 0x0000000c0300720c */ /* 0x000fe40000706670 */
[----:B------:R-:W-:Y:S05]  /*3ad0*/  SEL R15, R9, R14, !P2 ;  /* 0x0000000e090f7207 */ /* 0x000fea0005000000 */
[----:B------:R-:W-:Y:S04]  /*3ae0*/  IMAD.MOV R14, RZ, RZ, -R15 ;  /* 0x000000ffff0e7224 */ /* 0x000fe800078e0a0f */
[----:B------:R-:W-:Y:S02]  /*3af0*/  IMAD R14, R72, R14, R9 ;  /* 0x0000000e480e7224 */ /* 0x000fe400078e0209 */
[C---:B------:R-:W-:Y:S05]  /*3b00*/  @!P0 IMAD.HI.U32 R10, R3.reuse, R4, RZ ;  /* 0x00000004030a8227 */ /* 0x040fea00078e00ff */
[----:B------:R-:W-:Y:S04]  /*3b10*/  @!P0 SHF.R.U32.HI R10, RZ, R5, R10 ;  /* 0x00000005ff0a8219 */ /* 0x000fe8000001160a */
[----:B------:R-:W-:Y:S01]  /*3b20*/  @!P0 SEL R0, R3, R10, !P2 ;  /* 0x0000000a03008207 */ /* 0x000fe20005000000 */
[----:B------:R-:W-:Y:S03]  /*3b30*/  IMAD.MOV R10, RZ, RZ, -R3 ;  /* 0x000000ffff0a7224 */ /* 0x000fe600078e0a03 */
[----:B------:R-:W-:Y:S01]  /*3b40*/  @!P0 IADD3 R15, PT, PT, R15, -R0, RZ ;  /* 0x800000000f0f8210 */ /* 0x000fe20007ffe0ff */
[----:B------:R-:W-:Y:S01]  /*3b50*/  @!P0 IMAD R0, R11, R14, R0 ;  /* 0x0000000e0b008224 */ /* 0x000fe200078e0200 */
[----:B------:R-:W-:Y:S01]  /*3b60*/  IADD3 R11, PT, PT, -R9, RZ, RZ ;  /* 0x000000ff090b7210 */ /* 0x000fe20007ffe1ff */
[----:B------:R-:W-:Y:S02]  /*3b70*/  IMAD R13, R2, R10, R13 ;  /* 0x0000000a020d7224 */ /* 0x000fe400078e020d */
[----:B------:R-:W-:Y:S02]  /*3b80*/  @!P0 IMAD R9, R15, R72, R3 ;  /* 0x000000480f098224 */ /* 0x000fe400078e0203 */
[----:B------:R-:W-:Y:S02]  /*3b90*/  @!P0 IMAD.MOV.U32 R3, RZ, RZ, R0 ;  /* 0x000000ffff038224 */ /* 0x000fe400078e0000 */
[----:B------:R-:W-:Y:S02]  /*3ba0*/  IMAD R8, R6, R11, R8 ;  /* 0x0000000b06087224 */ /* 0x000fe400078e0208 */
[----:B------:R-:W-:Y:S02]  /*3bb0*/  IMAD R13, R3, R2, R13 ;  /* 0x00000002030d7224 */ /* 0x000fe400078e020d */
[----:B------:R-:W-:Y:S02]  /*3bc0*/  IMAD R8, R9, R6, R8 ;  /* 0x0000000609087224 */ /* 0x000fe400078e0208 */
.L_x_66:
[----:B------:R-:W-:Y:S05]  /*3bd0*/  BRA.U UP1, `(.L_x_67) ;  /* 0x0000000101107547 */ /* 0x000fea000b800000 */
[----:B------:R-:W-:Y:S04]  /*3be0*/  MOV R0, UR6 ;  /* 0x0000000600007c02 */ /* 0x000fe80008000f00 */
[----:B------:R-:W-:Y:S04]  /*3bf0*/  SHF.L.U32 R3, R0, 0x1f, RZ ;  /* 0x0000001f00037819 */ /* 0x000fe800000006ff */
[----:B------:R-:W2:Y:S02]  /*3c00*/  SYNCS.PHASECHK.TRANS64.TRYWAIT P0, [UR7+0x78], R3 ;  /* 0x00007803ff0075a7 */ /* 0x000ea40008001107 */
[----:B--2---:R-:W-:Y:S05]  /*3c10*/  @!P0 BRA `(.L_x_68) ;  /* 0x00000078000c8947 */ /* 0x004fea0003800000 */
.L_x_67:
[----:B------:R-:W-:Y:S02]  /*3c20*/  R2UR UR35, R21 ;  /* 0x00000000152372ca */ /* 0x000fe400000e0000 */
[----:B------:R-:W-:Y:S02]  /*3c30*/  R2UR UR34, R20 ;  /* 0x00000000142272ca */ /* 0x000fe400000e0000 */
[----:B------:R-:W-:Y:S02]  /*3c40*/  ISETP.NE.U32.AND P2, PT, RZ, UR4, PT ;  /* 0x00000004ff007c0c */ /* 0x000fe4000bf45070 */
[----:B------:R-:W-:Y:S02]  /*3c50*/  SHF.L.U32 R12, R31, 0x1f, RZ ;  /* 0x0000001f1f0c7819 */ /* 0x000fe400000006ff */
[----:B------:R-:W-:Y:S05]  /*3c60*/  ISETP.NE.AND.EX P2, PT, RZ, UR5, PT, P2 ;  /* 0x00000005ff007c0c */ /* 0x000fea000bf45320 */
[----:B------:R-:W-:Y:S02]  /*3c70*/  USHF.L.U32 UR35, UR35, 0x7, URZ ;  /* 0x0000000723237899 */ /* 0x000fe400080006ff */
[----:B------:R-:W-:Y:S01]  /*3c80*/  USHF.L.U32 UR34, UR34, 0x8, URZ ;  /* 0x0000000822227899 */ /* 0x000fe200080006ff */
[----:B------:R-:W-:Y:S11]  /*3c90*/  BRA.U !UP3, `(.L_x_69) ;  /* 0x000000010b347547 */ /* 0x000ff6000b800000 */
[----:B------:R-:W-:Y:S01]  /*3ca0*/  UPLOP3.LUT UP0, UPT, UPT, UPT, UP2, 0x80, 0x8 ;  /* 0x000000000008789c */ /* 0x000fe20003f0f020 */
[----:B--2---:R-:W-:Y:S02]  /*3cb0*/  HFMA2 R0, -RZ, RZ, 0, 5.9604644775390625e-08 ;  /* 0x00000001ff007431 */ /* 0x004fe400000001ff */
[----:B------:R-:W-:Y:S03]  /*3cc0*/  IMAD.MOV.U32 R151, RZ, RZ, 0x1 ;  /* 0x00000001ff977424 */ /* 0x000fe600078e00ff */
[----:B------:R-:W-:Y:S05]  /*3cd0*/  PLOP3.LUT P0, PT, PT, PT, UP0, 0x80, 0x8 ;  /* 0x000000000008781c */ /* 0x000fea0003f0f008 */
[----:B------:R-:W2:Y:S01]  /*3ce0*/  @UP0 LDCU.64 UR10, c[0x0][0x888] ;  /* 0x00011100ff0a07ac */ /* 0x000ea20008000a00 */
[----:B------:R-:W-:Y:S07]  /*3cf0*/  @UP0 UIMAD UR8, UR36, UR4, URZ ;  /* 0x00000004240802a4 */ /* 0x000fee000f8e02ff */
[----:B------:R-:W-:Y:S01]  /*3d00*/  @!P0 PRMT R151, R0, 0x7610, R151 ;  /* 0x0000761000978816 */ /* 0x000fe20000000097 */
[----:B--2---:R-:W-:Y:S03]  /*3d10*/  @UP0 UIMAD.WIDE UR10, UR8, 0x4, UR10 ;  /* 0x00000004080a08a5 */ /* 0x004fe6000f8e020a */
[----:B------:R-:W2:Y:S03]  /*3d20*/  @!UP0 LDCU UR8, c[0x0][0x880] ;  /* 0x00011000ff0887ac */ /* 0x000ea60008000800 */
[----:B------:R-:W-:Y:S01]  /*3d30*/  IMAD.U32 R10, RZ, RZ, UR10 ;  /* 0x0000000aff0a7e24 */ /* 0x000fe2000f8e00ff */
[----:B------:R-:W-:Y:S05]  /*3d40*/  MOV R11, UR11 ;  /* 0x0000000b000b7c02 */ /* 0x000fea0008000f00 */
[----:B-----5:R3:W5:Y:S02]  /*3d50*/  @P0 LDG.E R82, desc[UR46][R10.64] ;  /* 0x0000002e0a520981 */ /* 0x020764000c1e1900 */
[----:B--23--:R-:W-:Y:S07]  /*3d60*/  @!P0 IMAD.U32 R82, RZ, RZ, UR8 ;  /* 0x00000008ff528e24 */ /* 0x00cfee000f8e00ff */
.L_x_69:
[----:B-----5:R-:W-:Y:S01]  /*3d70*/  @!P2 ISETP.EQ.AND P0, PT, R82, RZ, PT ;  /* 0x000000ff5200a20c */ /* 0x020fe20003f02270 */
[----:B------:R-:W-:Y:S01]  /*3d80*/  @!UPT UIADD3 URZ, UPT, UPT, URZ, URZ, URZ ;  /* 0x000000fffffff290 */ /* 0x000fe2000fffe0ff */
[----:B------:R-:W-:Y:S11]  /*3d90*/  @!P2 BRA `(.L_x_70) ;  /* 0x000000000014a947 */ /* 0x000ff60003800000 */
[----:B------:R-:W-:Y:S02]  /*3da0*/  LOP3.LUT P2, RZ, R151, 0xff, RZ, 0xc0, !PT ;  /* 0x000000ff97ff7812 */ /* 0x000fe4000784c0ff */
[----:B------:R-:W-:Y:S04]  /*3db0*/  PLOP3.LUT P0, PT, PT, PT, UP0, 0x80, 0x8 ;  /* 0x000000000008781c */ /* 0x000fe80003f0f008 */
[----:B------:R-:W-:Y:S07]  /*3dc0*/  PLOP3.LUT P0, PT, P0, PT, PT, 0x8, 0x80 ;  /* 0x000000000080781c */ /* 0x000fee000070e170 */
[----:B------:R-:W-:Y:S11]  /*3dd0*/  @P2 ISETP.EQ.AND P0, PT, R82, RZ, PT ;  /* 0x000000ff5200220c */ /* 0x000ff60003f02270 */
[----:B------:R-:W-:Y:S02]  /*3de0*/  @!UPT UIADD3 URZ, UPT, UPT, URZ, URZ, URZ ;  /* 0x000000fffffff290 */ /* 0x000fe4000fffe0ff */
.L_x_70:
[----:B------:R-:W3:Y:S01]  /*3df0*/  SYNCS.PHASECHK.TRANS64.TRYWAIT P2, [UR7+0x50], R12 ;  /* 0x0000500cff0075a7 */ /* 0x000ee20008041107 */
[----:B------:R-:W-:Y:S04]  /*3e00*/  ELECT P4, URZ, PT ;  /* 0x0000000000ff782f */ /* 0x000fe80003880000 */
[----:B------:R-:W-:Y:S11]  /*3e10*/  PLOP3.LUT P4, PT, P0, P4, PT, 0xf2, 0x2f ;  /* 0x00000000002f781c */ /* 0x000ff60000789e72 */
[----:B------:R-:W-:Y:S02]  /*3e20*/  @!UPT UIADD3 URZ, UPT, UPT, URZ, URZ, URZ ;  /* 0x000000fffffff290 */ /* 0x000fe4000fffe0ff */
[----:B-1----:R-:W-:Y:S05]  /*3e30*/  @!P4 IADD3 R9, P0, PT, R32, 0x580, RZ ;  /* 0x000005802009c810 */ /* 0x002fea0007f1e0ff */
[----:B--2---:R-:W-:Y:S01]  /*3e40*/  @!P4 IMAD.X R0, RZ, RZ, R33, P0 ;  /* 0x000000ffff00c224 */ /* 0x004fe200000e0621 */
[----:B---3--:R-:W-:Y:S07]  /*3e50*/  @!P2 BRA `(.L_x_71) ;  /* 0x000000740094a947 */ /* 0x008fee0003800000 */
.L_x_146:
[----:B------:R-:W-:Y:S01]  /*3e60*/  @!P4 R2UR UR8, R0 ;  /* 0x000000000008c2ca */ /* 0x000fe200000e0000 */
[----:B------:R-:W-:Y:S01]  /*3e70*/  VOTEU.ALL UP1, P4 ;  /* 0x0000000000ff7886 */ /* 0x000fe20002020000 */
[----:B------:R-:W-:Y:S01]  /*3e80*/  @!P4 R2UR UR9, R9 ;  /* 0x000000000909c2ca */ /* 0x000fe200000e0000 */
[----:B------:R-:W-:Y:S01]  /*3e90*/  @!P4 IMAD.MOV.U32 R0, RZ, RZ, 0x2000 ;  /* 0x00002000ff00c424 */ /* 0x000fe200078e00ff */
[----:B------:R-:W-:Y:S01]  /*3ea0*/  UMOV UR10, 0x0 ;  /* 0x00000000000a7882 */ /* 0x000fe20000000000 */
[----:B------:R-:W-:Y:S01]  /*3eb0*/  UMOV UR11, 0x10000000 ;  /* 0x10000000000b7882 */ /* 0x000fe20000000000 */
[----:B------:R-:W-:Y:S01]  /*3ec0*/  @!UP1 UIADD3 UR32, UPT, UPT, UR7, 0x200, URZ ;  /* 0x0000020007209890 */ /* 0x000fe2000fffe0ff */
[----:B------:R-:W-:Y:S01]  /*3ed0*/  @!P4 IADD3 R9, P0, PT, R32, 0x580, RZ ;  /* 0x000005802009c810 */ /* 0x000fe20007f1e0ff */
[----:B------:R-:W-:Y:S05]  /*3ee0*/  VOTEU.ALL UP1, P4 ;  /* 0x0000000000ff7886 */ /* 0x000fea0002020000 */
[----:B------:R-:W-:Y:S01]  /*3ef0*/  IMAD.U32 R11, RZ, RZ, UR8 ;  /* 0x00000008ff0b7e24 */ /* 0x000fe2000f8e00ff */
[----:B------:R-:W-:Y:S01]  /*3f00*/  UPRMT UR8, UR37, 0x654, UR33 ;  /* 0x0000065425087896 */ /* 0x000fe20008000021 */
[----:B------:R-:W-:Y:S03]  /*3f10*/  IMAD.U32 R10, RZ, RZ, UR9 ;  /* 0x00000009ff0a7e24 */ /* 0x000fe6000f8e00ff */
[----:B------:R-:W-:Y:S02]  /*3f20*/  @!P4 R2UR UR15, R11 ;  /* 0x000000000b0fc2ca */ /* 0x000fe400000e0000 */
[----:B------:R-:W-:Y:S11]  /*3f30*/  @!P4 R2UR UR14, R10 ;  /* 0x000000000a0ec2ca */ /* 0x000ff600000e0000 */
[----:B------:R-:W-:Y:S02]  /*3f40*/  @!UPT UIADD3 URZ, UPT, UPT, URZ, URZ, URZ ;  /* 0x000000fffffff290 */ /* 0x000fe4000fffe0ff */
[----:B------:R2:W-:Y:S01]  /*3f50*/  @!UP1 UTMALDG.3D [UR32], [UR14], desc[UR10] ;  /* 0x00000a200e0095b4 */ /* 0x0005e20008011000 */
[----:B------:R3:W-:Y:S01]  /*3f60*/  @!P4 SYNCS.ARRIVE.TRANS64.RED.A0TR RZ, [UR7+0x30], R0 ;  /* 0x00003000ffffc9a7 */ /* 0x0007e20008300407 */
[----:B------:R-:W-:Y:S01]  /*3f70*/  SYNCS.ARRIVE.TRANS64.RED.A1T0 RZ, [UR8], RZ ;  /* 0x000000ffffff79a7 */ /* 0x000fe20008100408 */
[----:B---3--:R-:W-:Y:S01]  /*3f80*/  @!P4 IMAD.X R0, RZ, RZ, R33, P0 ;  /* 0x000000ffff00c224 */ /* 0x008fe200000e0621 */
[----:B------:R-:W3:Y:S02]  /*3f90*/  SYNCS.PHASECHK.TRANS64.TRYWAIT P2, [UR7+0x58], R12 ;  /* 0x0000580cff0075a7 */ /* 0x000ee40008041107 */
[----:B--23--:R-:W-:Y:S05]  /*3fa0*/  @!P2 BRA `(.L_x_72) ;  /* 0x000000740058a947 */ /* 0x00cfea0003800000 */
.L_x_148:
        /* <DEDUP_REMOVED lines=8> */
[----:B------:R-:W-:Y:S01]  /*4030*/  @!UP1 UIADD3 UR24, UPT, UPT, UR7, 0x2200, URZ ;  /* 0x0000220007189890 */ /* 0x000fe2000fffe0ff */
[----:B------:R-:W-:Y:S01]  /*4040*/  VOTEU.ALL UP1, P4 ;  /* 0x0000000000ff7886 */ /* 0x000fe20002020000 */
[----:B------:R-:W-:Y:S01]  /*4050*/  UMOV UR27, UR35 ;  /* 0x00000023001b7c82 */ /* 0x000fe20008000000 */
[----:B------:R-:W-:Y:S02]  /*4060*/  UMOV UR28, UR36 ;  /* 0x00000024001c7c82 */ /* 0x000fe40008000000 */
[----:B------:R-:W-:Y:S01]  /*4070*/  IMAD.U32 R11, RZ, RZ, UR8 ;  /* 0x00000008ff0b7e24 */ /* 0x000fe2000f8e00ff */
[----:B------:R-:W-:Y:S01]  /*4080*/  UPRMT UR8, UR37, 0x654, UR25 ;  /* 0x0000065425087896 */ /* 0x000fe20008000019 */
[----:B------:R-:W-:Y:S02]  /*4090*/  IMAD.U32 R10, RZ, RZ, UR9 ;  /* 0x00000009ff0a7e24 */ /* 0x000fe4000f8e00ff */
[----:B------:R-:W-:Y:S01]  /*40a0*/  @!P4 IMAD.X R20, RZ, RZ, R33, P0 ;  /* 0x000000ffff14c224 */ /* 0x000fe200000e0621 */
[----:B------:R-:W-:Y:S02]  /*40b0*/  @!P4 R2UR UR15, R11 ;  /* 0x000000000b0fc2ca */ /* 0x000fe400000e0000 */
[----:B------:R-:W-:Y:S11]  /*40c0*/  @!P4 R2UR UR14, R10 ;  /* 0x000000000a0ec2ca */ /* 0x000ff600000e0000 */
[----:B------:R-:W-:Y:S02]  /*40d0*/  @!UPT UIADD3 URZ, UPT, UPT, URZ, URZ, URZ ;  /* 0x000000fffffff290 */ /* 0x000fe4000fffe0ff */
[----:B------:R2:W-:Y:S01]  /*40e0*/  @!UP1 UTMALDG.3D [UR24], [UR14], desc[UR10] ;  /* 0x00000a180e0095b4 */ /* 0x0005e20008011000 */
[----:B------:R2:W-:Y:S01]  /*40f0*/  @!P4 SYNCS.ARRIVE.TRANS64.RED.A0TR RZ, [UR7+0x38], R0 ;  /* 0x00003800ffffc9a7 */ /* 0x0005e20008300407 */
[----:B------:R-:W-:Y:S01]  /*4100*/  SYNCS.ARRIVE.TRANS64.RED.A1T0 RZ, [UR8], RZ ;  /* 0x000000ffffff79a7 */ /* 0x000fe20008100408 */
[----:B------:R-:W3:Y:S02]  /*4110*/  SYNCS.PHASECHK.TRANS64.TRYWAIT P2, [UR7+0x60], R12 ;  /* 0x0000600cff0075a7 */ /* 0x000ee40008041107 */
[----:B--23--:R-:W-:Y:S05]  /*4120*/  @!P2 BRA `(.L_x_73) ;  /* 0x000000740010a947 */ /* 0x00cfea0003800000 */
.L_x_150:
[----:B------:R-:W2:Y:S01]  /*4130*/  LDC.64 R14, c[0x0][0xb10] ;  /* 0x0002c400ff0e7b82 */ /* 0x000ea20000000a00 */
[----:B------:R-:W-:Y:S01]  /*4140*/  @!P4 R2UR UR8, R20 ;  /* 0x000000001408c2ca */ /* 0x000fe200000e0000 */
[----:B------:R-:W-:Y:S01]  /*4150*/  VOTEU.ALL UP1, P4 ;  /* 0x0000000000ff7886 */ /* 0x000fe20002020000 */
[----:B------:R-:W-:Y:S01]  /*4160*/  @!P4 R2UR UR9, R21 ;  /* 0x000000001509c2ca */ /* 0x000fe200000e0000 */
[----:B------:R-:W-:Y:S01]  /*4170*/  UMOV UR10, 0x0 ;  /* 0x00000000000a7882 */ /* 0x000fe20000000000 */
[----:B------:R-:W-:Y:S03]  /*4180*/  UMOV UR11, 0x10000000 ;  /* 0x10000000000b7882 */ /* 0x000fe60000000000 */
[----:B------:R-:W3:Y:S01]  /*4190*/  LDC.64 R10, c[0x0][0xb18] ;  /* 0x0002c600ff0a7b82 */ /* 0x000ee20000000a00 */
[----:B------:R-:W-:Y:S01]  /*41a0*/  @!UP1 UIADD3 UR18, UPT, UPT, UR34, 0x80, URZ ;  /* 0x0000008022129890 */ /* 0x000fe2000fffe0ff */
[----:B------:R-:W-:Y:S01]  /*41b0*/  @P3 SHF.R.U32.HI R28, RZ, 0x10, R25 ;  /* 0x00000010ff1c3819 */ /* 0x000fe20000011619 */
[----:B------:R-:W-:Y:S01]  /*41c0*/  @!UP1 UIADD3 UR16, UPT, UPT, UR7, 0x4200, URZ ;  /* 0x0000420007109890 */ /* 0x000fe2000fffe0ff */
[----:B------:R-:W-:Y:S01]  /*41d0*/  VIADD R30, R30, 0x1 ;  /* 0x000000011e1e7836 */ /* 0x000fe20000000000 */
[----:B------:R-:W-:Y:S03]  /*41e0*/  VOTEU.ALL UP1, P4 ;  /* 0x0000000000ff7886 */ /* 0x000fe60002020000 */
[----:B------:R-:W5:Y:S01]  /*41f0*/  @!P1 LDC R0, c[0x0][0xb20] ;  /* 0x0002c800ff009b82 */ /* 0x000f620000000800 */
[----:B------:R-:W-:Y:S01]  /*4200*/  UMOV UR19, UR35 ;  /* 0x0000002300137c82 */ /* 0x000fe20008000000 */
[----:B------:R-:W-:Y:S01]  /*4210*/  IMAD.U32 R21, RZ, RZ, UR8 ;  /* 0x00000008ff157e24 */ /* 0x000fe2000f8e00ff */
[----:B------:R-:W-:Y:S05]  /*4220*/  UMOV UR20, UR36 ;  /* 0x0000002400147c82 */ /* 0x000fea0008000000 */
[----:B-1----:R-:W1:Y:S01]  /*4230*/  @!P1 LDC R3, c[0x0][0xb0c] ;  /* 0x0002c300ff039b82 */ /* 0x002e620000000800 */
[----:B------:R-:W-:Y:S01]  /*4240*/  IMAD.U32 R20, RZ, RZ, UR9 ;  /* 0x00000009ff147e24 */ /* 0x000fe2000f8e00ff */
[----:B------:R-:W-:Y:S01]  /*4250*/  UPRMT UR8, UR37, 0x654, UR17 ;  /* 0x0000065425087896 */ /* 0x000fe20008000011 */
[----:B------:R-:W-:Y:S03]  /*4260*/  @!P4 R2UR UR15, R21 ;  /* 0x00000000150fc2ca */ /* 0x000fe600000e0000 */
[----:B------:R-:W-:Y:S01]  /*4270*/  @!P4 R2UR UR14, R20 ;  /* 0x00000000140ec2ca */ /* 0x000fe200000e0000 */
[----:B------:R-:W-:Y:S11]  /*4280*/  @!P4 IMAD.MOV.U32 R20, RZ, RZ, 0x2000 ;  /* 0x00002000ff14c424 */ /* 0x000ff600078e00ff */
[----:B------:R-:W-:Y:S01]  /*4290*/  @!UPT UIADD3 URZ, UPT, UPT, URZ, URZ, URZ ;  /* 0x000000fffffff290 */ /* 0x000fe2000fffe0ff */
[----:B------:R1:W-:Y:S01]  /*42a0*/  @!UP1 UTMALDG.3D [UR16], [UR14], desc[UR10] ;  /* 0x00000a100e0095b4 */ /* 0x0003e20008011000 */
[----:B------:R1:W-:Y:S02]  /*42b0*/  @!P4 SYNCS.ARRIVE.TRANS64.RED.A0TR RZ, [UR7+0x40], R20 ;  /* 0x00004014ffffc9a7 */ /* 0x0003e40008300407 */
[----:B-1----:R-:W-:Y:S01]  /*42c0*/  @!P1 ISETP.NE.AND P2, PT, R3, 0x1, PT ;  /* 0x000000010300980c */ /* 0x002fe20003f45270 */
[C---:B--2---:R-:W-:Y:S01]  /*42d0*/  @!P1 IMAD.HI.U32 R14, R13.reuse, R14, RZ ;  /* 0x0000000e0d0e9227 */ /* 0x044fe200078e00ff */
[----:B---3--:R-:W-:Y:S03]  /*42e0*/  @!P1 ISETP.NE.AND P0, PT, R10, 0x1, PT ;  /* 0x000000010a00980c */ /* 0x008fe60003f05270 */
[C---:B------:R-:W-:Y:S01]  /*42f0*/  @!P1 IMAD.HI.U32 R11, R8.reuse, R11, RZ ;  /* 0x0000000b080b9227 */ /* 0x040fe200078e00ff */
[----:B------:R-:W-:Y:S04]  /*4300*/  @!P1 SHF.R.U32.HI R14, RZ, R15, R14 ;  /* 0x0000000fff0e9219 */ /* 0x000fe8000001160e */
[----:B-----5:R-:W-:Y:S01]  /*4310*/  @!P1 SHF.R.U32.HI R9, RZ, R0, R11 ;  /* 0x00000000ff099219 */ /* 0x020fe2000001160b */
[----:B------:R-:W-:Y:S01]  /*4320*/  SYNCS.ARRIVE.TRANS64.RED.A1T0 RZ, [UR8], RZ ;  /* 0x000000ffffff79a7 */ /* 0x000fe20008100408 */
[----:B------:R-:W-:Y:S02]  /*4330*/  @!P1 SEL R14, R13, R14, !P2 ;  /* 0x0000000e0d0e9207 */ /* 0x000fe40005000000 */
[----:B------:R-:W-:Y:S01]  /*4340*/  @!P1 SEL R9, R8, R9, !P0 ;  /* 0x0000000908099207 */ /* 0x000fe20004000000 */
[----:B------:R-:W1:Y:S04]  /*4350*/  SYNCS.PHASECHK.TRANS64.TRYWAIT P5, [UR7+0x68], R12 ;  /* 0x0000680cff0075a7 */ /* 0x000e6800080a1107 */
[----:B------:R-:W-:Y:S02]  /*4360*/  @!P1 IMAD.IADD R0, R9, 0x1, -R14 ;  /* 0x0000000109009824 */ /* 0x000fe400078e0a0e */
[----:B------:R-:W-:Y:S02]  /*4370*/  @!P1 IMAD.IADD R9, R14, 0x1, -R9 ;  /* 0x000000010e099824 */ /* 0x000fe400078e0a09 */
[----:B------:R-:W-:Y:S02]  /*4380*/  @!P1 IMAD R13, R0, R3, R13 ;  /* 0x00000003000d9224 */ /* 0x000fe400078e020d */
[----:B------:R-:W-:Y:S01]  /*4390*/  @!P1 IMAD R8, R9, R10, R8 ;  /* 0x0000000a09089224 */ /* 0x000fe200078e0208 */
[----:B-1----:R-:W-:Y:S06]  /*43a0*/  @!P5 BRA `(.L_x_74) ;  /* 0x000000700088d947 */ /* 0x002fec0003800000 */
.L_x_152:
[----:B-1----:R-:W-:Y:S01]  /*43b0*/  @!P4 IADD3 R3, P0, PT, R32, 0x580, RZ ;  /* 0x000005802003c810 */ /* 0x002fe20007f1e0ff */
[----:B------:R-:W-:Y:S01]  /*43c0*/  VOTEU.ALL UP1, P4 ;  /* 0x0000000000ff7886 */ /* 0x000fe20002020000 */
[----:B------:R-:W-:Y:S01]  /*43d0*/  UMOV UR18, 0x0 ;  /* 0x0000000000127882 */ /* 0x000fe20000000000 */
[----:B------:R-:W-:Y:S01]  /*43e0*/  UMOV UR19, 0x10000000 ;  /* 0x1000000000137882 */ /* 0x000fe20000000000 */
[----:B------:R-:W-:Y:S01]  /*43f0*/  @!P4 R2UR UR9, R3 ;  /* 0x000000000309c2ca */ /* 0x000fe200000e0000 */
[----:B------:R-:W-:Y:S01]  /*4400*/  @!P4 IMAD.X R0, RZ, RZ, R33, P0 ;  /* 0x000000ffff00c224 */ /* 0x000fe200000e0621 */
[----:B------:R-:W-:Y:S01]  /*4410*/  @!UP1 UIADD3 UR10, UPT, UPT, UR34, 0xc0, URZ ;  /* 0x000000c0220a9890 */ /* 0x000fe2000fffe0ff */
[----:B------:R-:W-:Y:S01]  /*4420*/  ISETP.NE.AND P0, PT, R30, 0x2, PT ;  /* 0x000000021e00780c */ /* 0x000fe20003f05270 */
[----:B------:R-:W-:Y:S01]  /*4430*/  UMOV UR11, UR35 ;  /* 0x00000023000b7c82 */ /* 0x000fe20008000000 */
[----:B------:R-:W-:Y:S01]  /*4440*/  UMOV UR12, UR36 ;  /* 0x00000024000c7c82 */ /* 0x000fe20008000000 */
[----:B------:R-:W-:Y:S01]  /*4450*/  @!P4 R2UR UR8, R0 ;  /* 0x000000000008c2ca */ /* 0x000fe200000e0000 */
[----:B------:R-:W-:Y:S01]  /*4460*/  IMAD.IADD R20, R8, 0x1, R150 ;  /* 0x0000000108147824 */ /* 0x000fe200078e0296 */
[----:B------:R-:W-:Y:S01]  /*4470*/  @P3 R2UR UR36, R28 ;  /* 0x000000001c2432ca */ /* 0x000fe200000e0000 */
[----:B------:R-:W-:Y:S01]  /*4480*/  IMAD.IADD R21, R13, 0x1, R152 ;  /* 0x000000010d157824 */ /* 0x000fe200078e0298 */
[----:B------:R-:W-:Y:S02]  /*4490*/  SEL R0, RZ, 0x1, P0 ;  /* 0x00000001ff007807 */ /* 0x000fe40000000000 */
[----:B------:R-:W-:Y:S01]  /*44a0*/  LOP3.LUT R31, R31, 0x1, RZ, 0x3c, !PT ;  /* 0x000000011f1f7812 */ /* 0x000fe200078e3cff */
[----:B------:R-:W-:Y:S01]  /*44b0*/  IMAD.U32 R10, RZ, RZ, UR9 ;  /* 0x00000009ff0a7e24 */ /* 0x000fe2000f8e00ff */
[----:B------:R-:W-:Y:S01]  /*44c0*/  @!UP1 UIADD3 UR9, UPT, UPT, UR7, 0x48, URZ ;  /* 0x0000004807099890 */ /* 0x000fe2000fffe0ff */
[----:B------:R-:W-:Y:S02]  /*44d0*/  LOP3.LUT R29, R29, R0, RZ, 0x3c, !PT ;  /* 0x000000001d1d7212 */ /* 0x000fe400078e3cff */
[----:B------:R-:W-:Y:S02]  /*44e0*/  SEL R30, R30, RZ, P0 ;  /* 0x000000ff1e1e7207 */ /* 0x000fe40000000000 */
[----:B------:R-:W-:Y:S01]  /*44f0*/  IMAD.U32 R11, RZ, RZ, UR8 ;  /* 0x00000008ff0b7e24 */ /* 0x000fe2000f8e00ff */
[----:B------:R-:W-:Y:S01]  /*4500*/  @!P4 R2UR UR14, R10 ;  /* 0x000000000a0ec2ca */ /* 0x000fe200000e0000 */
[----:B------:R-:W-:Y:S01]  /*4510*/  @!UP1 UIADD3 UR8, UPT, UPT, UR7, 0x6200, URZ ;  /* 0x0000620007089890 */ /* 0x000fe2000fffe0ff */
[----:B------:R-:W-:Y:S02]  /*4520*/  VOTEU.ALL UP1, P4 ;  /* 0x0000000000ff7886 */ /* 0x000fe40002020000 */
[----:B------:R-:W-:Y:S11]  /*4530*/  @!P4 R2UR UR15, R11 ;  /* 0x000000000b0fc2ca */ /* 0x000ff600000e0000 */
[----:B------:R-:W-:Y:S02]  /*4540*/  @!UPT UIADD3 URZ, UPT, UPT, URZ, URZ, URZ ;  /* 0x000000fffffff290 */ /* 0x000fe4000fffe0ff */
[----:B------:R2:W-:Y:S01]  /*4550*/  @!UP1 UTMALDG.3D [UR8], [UR14], desc[UR18] ;  /* 0x000012080e0095b4 */ /* 0x0005e20008011000 */
[----:B------:R2:W-:Y:S01]  /*4560*/  @!P4 SYNCS.ARRIVE.TRANS64.RED.A0TR RZ, [UR7+0x48], R23 ;  /* 0x00004817ffffc9a7 */ /* 0x0005e20008300407 */
[----:B------:R-:W-:Y:S01]  /*4570*/  UPLOP3.LUT UP1, UPT, UPT, UPT, UPT, 0x80, 0x8 ;  /* 0x000000000008789c */ /* 0x000fe20003f2f070 */
[----:B------:R-:W-:Y:S01]  /*4580*/  SYNCS.ARRIVE.TRANS64.RED.A1T0 RZ, [UR13], RZ ;  /* 0x000000ffffff79a7 */ /* 0x000fe2000810040d */
[----:B------:R-:W-:Y:S09]  /*4590*/  @P3 BRA `(.L_x_75) ;  /* 0xfffffff000943947 */ /* 0x000ff2000383ffff */
[----:B------:R-:W-:-:S04]  /*45a0*/  SHF.L.U32 R3, R31, 0x1f, RZ ;  /* 0x0000001f1f037819 */ /* 0x000fc800000006ff */
[----:B------:R-:W1:Y:S02]  /*45b0*/  SYNCS.PHASECHK.TRANS64.TRYWAIT P0, [UR7+0x50], R3 ;  /* 0x00005003ff0075a7 */ /* 0x000e640008001107 */
[----:B-1----:R-:W-:Y:S05]  /*45c0*/  @!P0 BRA `(.L_x_76) ;  /* 0x0000007000188947 */ /* 0x002fea0003800000 */
.L_x_154:
[----:B------:R-:W3:Y:S02]  /*45d0*/  SYNCS.PHASECHK.TRANS64.TRYWAIT P0, [UR7+0x58], R3 ;  /* 0x00005803ff0075a7 */ /* 0x000ee40008001107 */
[----:B---3--:R-:W-:Y:S05]  /*45e0*/  @!P0 BRA `(.L_x_77) ;  /* 0x0000007000288947 */ /* 0x008fea0003800000 */
.L_x_156:
[----:B------:R-:W3:Y:S02]  /*45f0*/  SYNCS.PHASECHK.TRANS64.TRYWAIT P0, [UR7+0x60], R3 ;  /* 0x00006003ff0075a7 */ /* 0x000ee40008001107 */
[----:B---3--:R-:W-:Y:S05]  /*4600*/  @!P0 BRA `(.L_x_78) ;  /* 0x0000007000388947 */ /* 0x008fea0003800000 */
.L_x_158:
[----:B-1----:R-:W-:-:S07]  /*4610*/  MOV R0, UR7 ;  /* 0x0000000700007c02 */ /* 0x002fce0008000f00 */
.L_x_79:
[----:B-1----:R-:W-:-:S04]  /*4620*/  SHF.L.U32 R3, R31, 0x1f, RZ ;  /* 0x0000001f1f037819 */ /* 0x002fc800000006ff */
[----:B------:R1:W3:Y:S03]  /*4630*/  SYNCS.PHASECHK.TRANS64.TRYWAIT P0, [R0+URZ+0x68], R3 ;  /* 0x00006803000075a7 */ /* 0x0002e600080011ff */
[----:B---3--:R-:W-:Y:S05]  /*4640*/  @!P0 NANOSLEEP.SYNCS 0x989680 ;  /* 0x009896800000895d */ /* 0x008fea0003900000 */
[----:B------:R-:W3:Y:S02]  /*4650*/  @!P0 SYNCS.PHASECHK.TRANS64 P0, [R0+URZ+0x68], R3 ;  /* 0x00006803000085a7 */ /* 0x000ee400080010ff */
[----:B--23--:R-:W-:Y:S05]  /*4660*/  @P0 EXIT ;  /* 0x000000000000094d */ /* 0x00cfea0003800000 */
[----:B------:R-:W-:Y:S05]  /*4670*/  BRA `(.L_x_79) ;  /* 0xfffffffc00e87947 */ /* 0x000fea000383ffff */
.L_x_64:
[----:B------:R-:W-:-:S06]  /*4680*/  UISETP.GE.AND UP1, UPT, UR8, 0x4, UPT ;  /* 0x000000040800788c */ /* 0x000fcc000bf26270 */
[----:B------:R-:W-:-:S13]  /*4690*/  PLOP3.LUT P0, PT, PT, PT, UP1, 0x80, 0x8 ;  /* 0x000000000008781c */ /* 0x000fda0003f0f018 */
[----:B------:R-:W-:Y:S05]  /*46a0*/  @!P0 EXIT ;  /* 0x000000000000894d */ /* 0x000fea0003800000 */
[----:B------:R-:W-:Y:S01]  /*46b0*/  BAR.SYNC.DEFER_BLOCKING 0x6, 0xa0 ;  /* 0x0182800000007b1d */ /* 0x000fe20000010000 */
[C---:B------:R-:W-:Y:S01]  /*46c0*/  IMAD.U32 R79, R167.reuse, 0x10000, RZ ;  /* 0x00010000a74f7824 */ /* 0x040fe200078e00ff */
[C---:B------:R-:W-:Y:S01]  /*46d0*/  R2P PR, R167.reuse, 0x6 ;  /* 0x00000006a7007804 */ /* 0x040fe20000000000 */
[----:B------:R-:W-:Y:S01]  /*46e0*/  IMAD.SHL.U32 R2, R167, 0x40, RZ ;  /* 0x00000040a7027824 */ /* 0x000fe200078e00ff */
[----:B------:R-:W-:Y:S01]  /*46f0*/  CS2R R160, SRZ ;  /* 0x0000000000a07805 */ /* 0x000fe2000001ff00 */
[----:B------:R-:W-:Y:S01]  /*4700*/  IMAD.MOV.U32 R164, RZ, RZ, 0x20 ;  /* 0x00000020ffa47424 */ /* 0x000fe200078e00ff */
[----:B------:R-:W-:Y:S02]  /*4710*/  UMOV UR49, 0x400 ;  /* 0x0000040000317882 */ /* 0x000fe40000000000 */
[----:B------:R-:W1:Y:S01]  /*4720*/  LDC R157, c[0x0][0x370] ;  /* 0x0000dc00ff9d7b82 */ /* 0x000e620000000800 */
[----:B------:R-:W-:Y:S01]  /*4730*/  ULEA UR49, UR37, UR49, 0x18 ;  /* 0x0000003125317291 */ /* 0x000fe2000f8ec0ff */
[----:B------:R-:W-:Y:S01]  /*4740*/  LOP3.LUT R79, R79, 0x600000, RZ, 0xc0, !PT ;  /* 0x006000004f4f7812 */ /* 0x000fe200078ec0ff */
[----:B------:R-:W-:Y:S01]  /*4750*/  IMAD.SHL.U32 R153, R167, 0x8, RZ ;  /* 0x00000008a7997824 */ /* 0x000fe200078e00ff */
[----:B------:R-:W-:Y:S01]  /*4760*/  LOP3.LUT R4, R2, 0x180, RZ, 0xc0, !PT ;  /* 0x0000018002047812 */ /* 0x000fe200078ec0ff */
[----:B------:R-:W-:Y:S01]  /*4770*/  IMAD.MOV.U32 R165, RZ, RZ, 0x10 ;  /* 0x00000010ffa57424 */ /* 0x000fe200078e00ff */
[----:B------:R-:W-:Y:S01]  /*4780*/  SEL R164, R164, 0xffffffe0, !P2 ;  /* 0xffffffe0a4a47807 */ /* 0x000fe20005000000 */
[----:B------:R-:W-:Y:S01]  /*4790*/  UIADD3 UR4, UPT, UPT, UR49, 0x8200, URZ ;  /* 0x0000820031047890 */ /* 0x000fe2000fffe0ff */
[----:B------:R-:W2:Y:S01]  /*47a0*/  LDC R74, c[0x0][0xb0c] ;  /* 0x0002c300ff4a7b82 */ /* 0x000ea20000000800 */
[----:B------:R-:W-:Y:S01]  /*47b0*/  LOP3.LUT R153, R4, 0x30, R153, 0xf8, !PT ;  /* 0x0000003004997812 */ /* 0x000fe200078ef899 */
[----:B------:R-:W-:Y:S01]  /*47c0*/  IMAD.MOV.U32 R76, RZ, RZ, RZ ;  /* 0x000000ffff4c7224 */ /* 0x000fe200078e00ff */
[----:B------:R-:W-:Y:S01]  /*47d0*/  SEL R165, R165, 0xfffffff0, !P1 ;  /* 0xfffffff0a5a57807 */ /* 0x000fe20004800000 */
[----:B------:R-:W-:Y:S01]  /*47e0*/  IMAD.MOV.U32 R162, RZ, RZ, RZ ;  /* 0x000000ffffa27224 */ /* 0x000fe200078e00ff */
[----:B------:R-:W-:Y:S01]  /*47f0*/  LOP3.LUT R153, R153, 0x1e40, R2, 0xf8, !PT ;  /* 0x00001e4099997812 */ /* 0x000fe200078ef802 */
[----:B------:R-:W-:Y:S01]  /*4800*/  IMAD.MOV.U32 R169, RZ, RZ, RZ ;  /* 0x000000ffffa97224 */ /* 0x000fe200078e00ff */
[----:B------:R-:W-:Y:S01]  /*4810*/  LOP3.LUT R167, R167, 0x60, RZ, 0xc0, !PT ;  /* 0x00000060a7a77812 */ /* 0x000fe200078ec0ff */
[----:B------:R-:W4:Y:S01]  /*4820*/  LDC R155, c[0x0][0xb20] ;  /* 0x0002c800ff9b7b82 */ /* 0x000f220000000800 */
[----:B------:R-:W3:Y:S01]  /*4830*/  LDS R0, [UR49+0x110] ;  /* 0x00011031ff007984 */ /* 0x000ee20008000800 */
[----:B------:R-:W-:Y:S01]  /*4840*/  IMAD.MOV.U32 R159, RZ, RZ, RZ ;  /* 0x000000ffff9f7224 */ /* 0x000fe200078e00ff */
[----:B------:R-:W1:Y:S01]  /*4850*/  LDCU.64 UR52, c[0x0][0x348] ;  /* 0x00006900ff3477ac */ /* 0x000e620008000a00 */
[----:B------:R-:W-:Y:S01]  /*4860*/  IMAD.U32 R166, RZ, RZ, UR4 ;  /* 0x00000004ffa67e24 */ /* 0x000fe2000f8e00ff */
[----:B------:R-:W1:Y:S03]  /*4870*/  LDCU.64 UR38, c[0x0][0x888] ;  /* 0x00011100ff2677ac */ /* 0x000e660008000a00 */
[----:B------:R-:W1:Y:S01]  /*4880*/  LDC R73, c[0x0][0xb30] ;  /* 0x0002cc00ff497b82 */ /* 0x000e620000000800 */
[----:B------:R-:W1:Y:S01]  /*4890*/  LDCU.64 UR44, c[0x0][0x890] ;  /* 0x00011200ff2c77ac */ /* 0x000e620008000a00 */
[----:B------:R-:W-:-:S06]  /*48a0*/  UIADD3 UR48, UPT, UPT, UR49, 0x200, URZ ;  /* 0x0000020031307890 */ /* 0x000fcc000fffe0ff */
[----:B------:R-:W1:Y:S08]  /*48b0*/  LDC.64 R148, c[0x0][0xb10] ;  /* 0x0002c400ff947b82 */ /* 0x000e700000000a00 */
[----:B------:R-:W1:Y:S08]  /*48c0*/  LDC.64 R70, c[0x0][0xb18] ;  /* 0x0002c600ff467b82 */ /* 0x000e700000000a00 */
[----:B------:R-:W1:Y:S08]  /*48d0*/  LDC.64 R68, c[0x0][0xb28] ;  /* 0x0002ca00ff447b82 */ /* 0x000e700000000a00 */
[----:B------:R-:W1:Y:S01]  /*48e0*/  LDC.64 R146, c[0x0][0x8b0] ;  /* 0x00022c00ff927b82 */ /* 0x000e620000000a00 */
[----:B---3--:R-:W-:Y:S01]  /*48f0*/  IMAD.IADD R79, R0, 0x1, R79 ;  /* 0x00000001004f7824 */ /* 0x008fe200078e024f */
[----:B------:R-:W-:-:S04]  /*4900*/  SHF.R.S32.HI R0, RZ, 0x4, R164 ;  /* 0x00000004ff007819 */ /* 0x000fc800000114a4 */
[----:B------:R-:W-:Y:S02]  /*4910*/  LEA.HI.SX32 R163, R165, R0, 0x1c ;  /* 0x00000000a5a37211 */ /* 0x000fe400078fe2ff */
[----:B------:R-:W3:Y:S08]  /*4920*/  LDC.64 R144, c[0x0][0x8a8] ;  /* 0x00022a00ff907b82 */ /* 0x000ef00000000a00 */
[----:B--2-4-:R-:W1:Y:S02]  /*4930*/  LDC R156, c[0x0][0x374] ;  /* 0x0000dd00ff9c7b82 */ /* 0x014e640000000800 */
.L_x_121:
[----:B------:R-:W-:Y:S02]  /*4940*/  LEA R0, R169, UR49, 0x3 ;  /* 0x00000031a9007c11 */ /* 0x000fe4000f8e18ff */
[----:B------:R-:W-:Y:S02]  /*4950*/  SHF.L.U32 R3, R161, 0x1f, RZ ;  /* 0x0000001fa1037819 */ /* 0x000fe400000006ff */
[----:B-1----:R-:W-:Y:S02]  /*4960*/  LEA R16, R169, UR49, 0x4 ;  /* 0x00000031a9107c11 */ /* 0x002fe4000f8e20ff */
[----:B------:R-:W2:Y:S02]  /*4970*/  SYNCS.PHASECHK.TRANS64.TRYWAIT P0, [R0+URZ+0x80], R3 ;  /* 0x00008003000075a7 */ /* 0x000ea400080011ff */
[----:B--2---:R-:W-:Y:S05]  /*4980*/  @!P0 BRA `(.L_x_80) ;  /* 0x0000006c00708947 */ /* 0x004fea0003800000 */
.L_x_159:
[----:B------:R-:W4:Y:S01]  /*4990*/  LDC.64 R12, c[0x0][0xb10] ;  /* 0x0002c400ff0c7b82 */ /* 0x000f220000000a00 */
[----:B------:R-:W3:Y:S01]  /*49a0*/  LDS.128 R16, [R16+0xf0] ;  /* 0x0000f00010107984 */ /* 0x000ee20000000c00 */
[----:B-1----:R-:W-:Y:S01]  /*49b0*/  ISETP.NE.AND P1, PT, R73, 0x1, PT ;  /* 0x000000014900780c */ /* 0x002fe20003f25270 */
[----:B--2---:R-:W-:Y:S01]  /*49c0*/  VIADD R0, R0, 0x90 ;  /* 0x0000009000007836 */ /* 0x004fe20000000000 */
[----:B------:R-:W-:Y:S04]  /*49d0*/  ISETP.GE.AND P0, PT, R72, 0x1, PT ;  /* 0x000000014800780c */ /* 0x000fe80003f06270 */
[----:B------:R-:W1:Y:S01]  /*49e0*/  LDC.64 R10, c[0x0][0xb18] ;  /* 0x0002c600ff0a7b82 */ /* 0x000e620000000a00 */
[----:B------:R-:W-:Y:S01]  /*49f0*/  PRMT R0, RZ, 0x654, R0 ;  /* 0x00000654ff007816 */ /* 0x000fe20000000000 */
[----:B------:R-:W-:Y:S01]  /*4a00*/  @!PT LDS RZ, [RZ] ;  /* 0x00000000fffff984 */ /* 0x000fe20000000800 */
[----:B------:R-:W-:Y:S01]  /*4a10*/  @!PT LDS RZ, [RZ] ;  /* 0x00000000fffff984 */ /* 0x000fe20000000800 */
[----:B------:R-:W-:Y:S01]  /*4a20*/  @!PT LDS RZ, [RZ] ;  /* 0x00000000fffff984 */ /* 0x000fe20000000800 */
[----:B------:R-:W-:Y:S01]  /*4a30*/  @!PT LDS RZ, [RZ] ;  /* 0x00000000fffff984 */ /* 0x000fe20000000800 */
[----:B------:R2:W-:Y:S06]  /*4a40*/  MEMBAR.ALL.CTA ;  /* 0x0000000000007992 */ /* 0x0005ec0000008000 */
[----:B--2---:R-:W2:Y:S01]  /*4a50*/  FENCE.VIEW.ASYNC.S ;  /* 0x00000000000073c6 */ /* 0x004ea20000000000 */
[----:B------:R-:W1:Y:S08]  /*4a60*/  @!P1 LDC R14, c[0x0][0xb20] ;  /* 0x0002c800ff0e9b82 */ /* 0x000e700000000800 */
[----:B------:R-:W1:Y:S01]  /*4a70*/  @!P1 LDC R9, c[0x0][0xb0c] ;  /* 0x0002c300ff099b82 */ /* 0x000e620000000800 */
[----:B--2---:R2:W-:Y:S01]  /*4a80*/  SYNCS.ARRIVE.TRANS64.RED.A1T0 RZ, [R0+URZ], RZ ;  /* 0x000000ff00ff79a7 */ /* 0x0045e200081004ff */
[----:B---3--:R-:W-:Y:S04]  /*4a90*/  LOP3.LUT P4, RZ, R18, 0x1, RZ, 0xc0, !PT ;  /* 0x0000000112ff7812 */ /* 0x008fe8000788c0ff */
[----:B------:R-:W-:Y:S09]  /*4aa0*/  P2R R168, PR, RZ, 0x10 ;  /* 0x00000010ffa87803 */ /* 0x000ff20000000000 */
[----:B------:R-:W-:Y:S02]  /*4ab0*/  @P4 MOV R77, R16 ;  /* 0x00000010004d4202 */ /* 0x000fe40000000f00 */
[----:B------:R-:W-:Y:S01]  /*4ac0*/  @P4 LOP3.LUT R75, R17, 0xffff, RZ, 0xc0, !PT ;  /* 0x0000ffff114b4812 */ /* 0x000fe200078ec0ff */
[----:B--2-4-:R-:W-:Y:S06]  /*4ad0*/  @!P0 BRA `(.L_x_81) ;  /* 0x0000000000a48947 */ /* 0x014fec0003800000 */
[----:B------:R-:W-:Y:S01]  /*4ae0*/  IMAD.HI.U32 R24, R156, R71, RZ ;  /* 0x000000479c187227 */ /* 0x000fe200078e00ff */
[----:B------:R-:W-:Y:S02]  /*4af0*/  ISETP.NE.AND P0, PT, R70, 0x1, PT ;  /* 0x000000014600780c */ /* 0x000fe40003f05270 */
[----:B------:R-:W-:Y:S01]  /*4b00*/  ISETP.NE.AND P2, PT, R72, 0x1, PT ;  /* 0x000000014800780c */ /* 0x000fe20003f45270 */
[-C--:B------:R-:W-:Y:S01]  /*4b10*/  IMAD.HI.U32 R22, R157, R148.reuse, RZ ;  /* 0x000000949d167227 */ /* 0x080fe200078e00ff */
[----:B------:R-:W-:Y:S02]  /*4b20*/  SHF.R.U32.HI R23, RZ, R155, R24 ;  /* 0x0000009bff177219 */ /* 0x000fe40000011618 */
[----:B------:R-:W-:Y:S01]  /*4b30*/  ISETP.NE.AND P3, PT, R74, 0x1, PT ;  /* 0x000000014a00780c */ /* 0x000fe20003f65270 */
[----:B------:R-:W-:Y:S01]  /*4b40*/  IMAD.HI.U32 R28, R75, R71, RZ ;  /* 0x000000474b1c7227 */ /* 0x000fe200078e00ff */
[----:B------:R-:W-:Y:S02]  /*4b50*/  SHF.R.U32.HI R22, RZ, R149, R22 ;  /* 0x00000095ff167219 */ /* 0x000fe40000011616 */
[----:B------:R-:W-:Y:S01]  /*4b60*/  SEL R3, R156, R23, !P0 ;  /* 0x000000179c037207 */ /* 0x000fe20004000000 */
[----:B------:R-:W-:Y:S01]  /*4b70*/  IMAD.HI.U32 R26, R77, R148, RZ ;  /* 0x000000944d1a7227 */ /* 0x000fe200078e00ff */
[----:B------:R-:W-:Y:S03]  /*4b80*/  SEL R7, R157, R22, !P3 ;  /* 0x000000169d077207 */ /* 0x000fe60005800000 */
[-C--:B------:R-:W-:Y:S01]  /*4b90*/  IMAD.HI.U32 R22, R3, R68.reuse, RZ ;  /* 0x0000004403167227 */ /* 0x080fe200078e00ff */
[----:B------:R-:W-:Y:S03]  /*4ba0*/  SHF.R.U32.HI R26, RZ, R149, R26 ;  /* 0x00000095ff1a7219 */ /* 0x000fe6000001161a */
[----:B------:R-:W-:Y:S01]  /*4bb0*/  IMAD.HI.U32 R24, R7, R68, RZ ;  /* 0x0000004407187227 */ /* 0x000fe200078e00ff */
[----:B------:R-:W-:Y:S02]  /*4bc0*/  @P2 SHF.R.U32.HI R3, RZ, R69, R22 ;  /* 0x00000045ff032219 */ /* 0x000fe40000011616 */
[----:B------:R-:W-:Y:S02]  /*4bd0*/  SHF.R.U32.HI R22, RZ, R155, R28 ;  /* 0x0000009bff167219 */ /* 0x000fe4000001161c */
[----:B------:R-:W-:Y:S01]  /*4be0*/  @P2 SHF.R.U32.HI R7, RZ, R69, R24 ;  /* 0x00000045ff072219 */ /* 0x000fe20000011618 */
[C---:B------:R-:W-:Y:S01]  /*4bf0*/  IMAD R2, R72.reuse, R3, RZ ;  /* 0x0000000348027224 */ /* 0x040fe200078e02ff */
[----:B------:R-:W-:Y:S02]  /*4c00*/  SEL R5, R75, R22, !P0 ;  /* 0x000000164b057207 */ /* 0x000fe40004000000 */
[----:B------:R-:W-:Y:S01]  /*4c10*/  SEL R3, R77, R26, !P3 ;  /* 0x0000001a4d037207 */ /* 0x000fe20005800000 */
[----:B------:R-:W-:Y:S01]  /*4c20*/  IMAD R4, R72, R7, RZ ;  /* 0x0000000748047224 */ /* 0x000fe200078e02ff */
[C---:B------:R-:W-:Y:S01]  /*4c30*/  ISETP.GE.AND P0, PT, R5.reuse, R2, PT ;  /* 0x000000020500720c */ /* 0x040fe20003f06270 */
[----:B------:R-:W-:Y:S03]  /*4c40*/  IMAD.HI.U32 R6, R5, R68, RZ ;  /* 0x0000004405067227 */ /* 0x000fe600078e00ff */
[----:B------:R-:W-:Y:S01]  /*4c50*/  ISETP.GE.OR P0, PT, R3, R4, P0 ;  /* 0x000000040300720c */ /* 0x000fe20000706670 */
[----:B------:R-:W-:Y:S01]  /*4c60*/  IMAD.MOV R4, RZ, RZ, -R3 ;  /* 0x000000ffff047224 */ /* 0x000fe200078e0a03 */
[-C--:B------:R-:W-:Y:S03]  /*4c70*/  SHF.R.U32.HI R6, RZ, R69.reuse, R6 ;  /* 0x00000045ff067219 */ /* 0x080fe60000011606 */
[----:B------:R-:W-:Y:S01]  /*4c80*/  IMAD R77, R74, R4, R77 ;  /* 0x000000044a4d7224 */ /* 0x000fe200078e024d */
[----:B------:R-:W-:Y:S05]  /*4c90*/  SEL R15, R5, R6, !P2 ;  /* 0x00000006050f7207 */ /* 0x000fea0005000000 */
[----:B------:R-:W-:Y:S02]  /*4ca0*/  IMAD.MOV R6, RZ, RZ, -R15 ;  /* 0x000000ffff067224 */ /* 0x000fe400078e0a0f */
[C---:B------:R-:W-:Y:S04]  /*4cb0*/  @!P0 IMAD.HI.U32 R2, R3.reuse, R68, RZ ;  /* 0x0000004403028227 */ /* 0x040fe800078e00ff */
[----:B------:R-:W-:Y:S01]  /*4cc0*/  IMAD R6, R72, R6, R5 ;  /* 0x0000000648067224 */ /* 0x000fe200078e0205 */
[----:B------:R-:W-:Y:S04]  /*4cd0*/  @!P0 SHF.R.U32.HI R2, RZ, R69, R2 ;  /* 0x00000045ff028219 */ /* 0x000fe80000011602 */
[----:B------:R-:W-:Y:S02]  /*4ce0*/  @!P0 SEL R0, R3, R2, !P2 ;  /* 0x0000000203008207 */ /* 0x000fe40005000000 */
[----:B------:R-:W-:Y:S02]  /*4cf0*/  IADD3 R2, PT, PT, -R5, RZ, RZ ;  /* 0x000000ff05027210 */ /* 0x000fe40007ffe1ff */
[----:B------:R-:W-:Y:S01]  /*4d00*/  @!P0 IADD3 R8, PT, PT, R15, -R0, RZ ;  /* 0x800000000f088210 */ /* 0x000fe20007ffe0ff */
[----:B------:R-:W-:Y:S02]  /*4d10*/  @!P0 IMAD R0, R7, R6, R0 ;  /* 0x0000000607008224 */ /* 0x000fe400078e0200 */
[----:B------:R-:W-:Y:S02]  /*4d20*/  IMAD R75, R70, R2, R75 ;  /* 0x00000002464b7224 */ /* 0x000fe400078e024b */
[----:B------:R-:W-:Y:S02]  /*4d30*/  @!P0 IMAD R5, R8, R72, R3 ;  /* 0x0000004808058224 */ /* 0x000fe400078e0203 */
[----:B------:R-:W-:Y:S04]  /*4d40*/  @!P0 IMAD.MOV.U32 R3, RZ, RZ, R0 ;  /* 0x000000ffff038224 */ /* 0x000fe800078e0000 */
[----:B------:R-:W-:Y:S02]  /*4d50*/  IMAD R77, R3, R74, R77 ;  /* 0x0000004a034d7224 */ /* 0x000fe400078e024d */
[----:B------:R-:W-:Y:S07]  /*4d60*/  IMAD R75, R5, R70, R75 ;  /* 0x00000046054b7224 */ /* 0x000fee00078e024b */
.L_x_81:
[----:B-1----:R-:W-:Y:S01]  /*4d70*/  @!P1 ISETP.NE.AND P0, PT, R10, 0x1, PT ;  /* 0x000000010a00980c */ /* 0x002fe20003f05270 */
[----:B------:R-:W-:Y:S01]  /*4d80*/  @!P1 IMAD.HI.U32 R0, R77, R12, RZ ;  /* 0x0000000c4d009227 */ /* 0x000fe200078e00ff */
[----:B------:R-:W-:Y:S01]  /*4d90*/  @!P1 ISETP.NE.AND P2, PT, R9, 0x1, PT ;  /* 0x000000010900980c */ /* 0x000fe20003f45270 */
[----:B------:R-:W-:Y:S01]  /*4da0*/  ULOP3.LUT UP0, URZ, UR48, 0x1b0, URZ, 0xc0, !UPT ;  /* 0x000001b030ff7892 */ /* 0x000fe2000f80c0ff */
[----:B------:R-:W-:Y:S01]  /*4db0*/  R2UR UR42, R21 ;  /* 0x00000000152a72ca */ /* 0x000fe200000e0000 */
[----:B------:R-:W-:Y:S01]  /*4dc0*/  @!P1 IMAD.HI.U32 R3, R75, R11, RZ ;  /* 0x0000000b4b039227 */ /* 0x000fe200078e00ff */
[----:B------:R-:W-:Y:S02]  /*4dd0*/  @!P1 SHF.R.U32.HI R0, RZ, R13, R0 ;  /* 0x0000000dff009219 */ /* 0x000fe40000011600 */
[----:B------:R-:W-:Y:S01]  /*4de0*/  R2UR UR41, R20 ;  /* 0x00000000142972ca */ /* 0x000fe200000e0000 */
[----:B------:R-:W-:Y:S01]  /*4df0*/  VIADD R169, R169, 0x1 ;  /* 0x00000001a9a97836 */ /* 0x000fe20000000000 */
[----:B------:R-:W-:Y:S02]  /*4e00*/  @!P1 SHF.R.U32.HI R2, RZ, R14, R3 ;  /* 0x0000000eff029219 */ /* 0x000fe40000011603 */
[----:B------:R-:W-:Y:S02]  /*4e10*/  @!P1 SEL R3, R77, R0, !P2 ;  /* 0x000000004d039207 */ /* 0x000fe40005000000 */
[----:B------:R-:W-:Y:S02]  /*4e20*/  @!P1 SEL R2, R75, R2, !P0 ;  /* 0x000000024b029207 */ /* 0x000fe40004000000 */
[----:B------:R-:W-:Y:S01]  /*4e30*/  @P4 SHF.R.U32.HI R158, RZ, 0x10, R17 ;  /* 0x00000010ff9e4819 */ /* 0x000fe20000011611 */
[----:B------:R-:W-:Y:S02]  /*4e40*/  USHF.L.U32 UR42, UR42, 0x7, URZ ;  /* 0x000000072a2a7899 */ /* 0x000fe400080006ff */
[----:B------:R-:W-:Y:S02]  /*4e50*/  @!P1 IMAD.IADD R0, R2, 0x1, -R3 ;  /* 0x0000000102009824 */ /* 0x000fe400078e0a03 */
[----:B------:R-:W-:Y:S01]  /*4e60*/  @!P1 IMAD.IADD R2, R3, 0x1, -R2 ;  /* 0x0000000103029824 */ /* 0x000fe200078e0a02 */
[----:B------:R-:W-:Y:S01]  /*4e70*/  USHF.L.U32 UR41, UR41, 0x8, URZ ;  /* 0x0000000829297899 */ /* 0x000fe200080006ff */
[----:B------:R-:W-:Y:S02]  /*4e80*/  @!P1 IMAD R77, R0, R9, R77 ;  /* 0x00000009004d9224 */ /* 0x000fe400078e024d */
[----:B------:R-:W-:Y:S01]  /*4e90*/  @!P1 IMAD R75, R2, R10, R75 ;  /* 0x0000000a024b9224 */ /* 0x000fe200078e024b */
[----:B------:R-:W-:Y:S08]  /*4ea0*/  BRA.U !UP0, `(.L_x_82) ;  /* 0x0000000108407547 */ /* 0x000ff0000b800000 */
[----:B------:R-:W1:Y:S01]  /*4eb0*/  LDCU.64 UR8, c[0x4][0x88] ;  /* 0x01001100ff0877ac */ /* 0x000e620008000a00 */
[----:B------:R-:W-:Y:S01]  /*4ec0*/  MOV R3, 0x0 ;  /* 0x0000000000037802 */ /* 0x000fe20000000f00 */
[----:B------:R-:W-:Y:S02]  /*4ed0*/  HFMA2 R12, -RZ, RZ, 0, 5.9604644775390625e-08 ;  /* 0x00000001ff0c7431 */ /* 0x000fe400000001ff */
[----:B------:R-:W-:Y:S02]  /*4ee0*/  IMAD.MOV.U32 R8, RZ, RZ, 0x70 ;  /* 0x00000070ff087424 */ /* 0x000fe400078e00ff */
[----:B------:R-:W-:Y:S01]  /*4ef0*/  IMAD.MOV.U32 R13, RZ, RZ, RZ ;  /* 0x000000ffff0d7224 */ /* 0x000fe200078e00ff */
[----:B------:R-:W2:Y:S01]  /*4f00*/  LDCU.64 UR6, c[0x4][0x90] ;  /* 0x01001200ff0677ac */ /* 0x000ea20008000a00 */
[----:B------:R-:W3:Y:S01]  /*4f10*/  LDC.64 R2, c[0x4][R3] ;  /* 0x0100000003027b82 */ /* 0x000ee20000000a00 */
[----:B------:R-:W4:Y:S01]  /*4f20*/  LDCU.64 UR4, c[0x4][0x8] ;  /* 0x01000100ff0477ac */ /* 0x000f220008000a00 */
[----:B-1----:R-:W-:Y:S01]  /*4f30*/  MOV R5, UR9 ;  /* 0x0000000900057c02 */ /* 0x002fe20008000f00 */
[----:B------:R-:W-:Y:S01]  /*4f40*/  IMAD.U32 R4, RZ, RZ, UR8 ;  /* 0x00000008ff047e24 */ /* 0x000fe2000f8e00ff */
[----:B--2---:R-:W-:Y:S01]  /*4f50*/  MOV R7, UR7 ;  /* 0x0000000700077c02 */ /* 0x004fe20008000f00 */
[----:B------:R-:W-:Y:S01]  /*4f60*/  IMAD.U32 R6, RZ, RZ, UR6 ;  /* 0x00000006ff067e24 */ /* 0x000fe2000f8e00ff */
[----:B----4-:R-:W-:Y:S01]  /*4f70*/  MOV R11, UR5 ;  /* 0x00000005000b7c02 */ /* 0x010fe20008000f00 */
[----:B------:R-:W-:Y:S02]  /*4f80*/  IMAD.U32 R10, RZ, RZ, UR4 ;  /* 0x00000004ff0a7e24 */ /* 0x000fe4000f8e00ff */
[----:B------:R-:W-:Y:S07]  /*4f90*/  LEPC R20, `(.L_x_82) ;  /* 0x000000001014794e */ /* 0x000fee0000000000 */
[----:B---3-5:R-:W-:Y:S05]  /*4fa0*/  CALL.ABS.NOINC R2 ;  /* 0x0000000002007343 */ /* 0x028fea0003c00000 */
.L_x_82:
[----:B------:R-:W-:Y:S01]  /*4fb0*/  LOP3.LUT P0, RZ, R166, 0x1b0, RZ, 0xc0, !PT ;  /* 0x000001b0a6ff7812 */ /* 0x000fe2000780c0ff */
[----:B------:R-:W-:Y:S11]  /*4fc0*/  BSSY.RECONVERGENT B6, `(.L_x_83) ;  /* 0x0000013000067945 */ /* 0x000ff60003800200 */
[----:B------:R-:W-:Y:S01]  /*4fd0*/  @!UPT UIADD3 URZ, UPT, UPT, URZ, URZ, URZ ;  /* 0x000000fffffff290 */ /* 0x000fe2000fffe0ff */
[----:B------:R-:W-:Y:S05]  /*4fe0*/  @!P0 BRA `(.L_x_84) ;  /* 0x0000000000408947 */ /* 0x000fea0003800000 */
        /* <DEDUP_REMOVED lines=16> */
.L_x_84:
[----:B------:R-:W-:Y:S05]  /*50f0*/  BSYNC.RECONVERGENT B6 ;  /* 0x0000000000067941 */ /* 0x000fea0003800200 */
.L_x_83:
[----:B------:R-:W-:Y:S01]  /*5100*/  ISETP.NE.U32.AND P4, PT, R146, RZ, PT ;  /* 0x000000ff9200720c */ /* 0x000fe20003f85070 */
[----:B------:R-:W-:Y:S01]  /*5110*/  UISETP.NE.AND UP2, UPT, UR50, URZ, UPT ;  /* 0x000000ff3200728c */ /* 0x000fe2000bf45270 */
[----:B------:R-:W-:Y:S01]  /*5120*/  ISETP.NE.U32.AND P2, PT, RZ, UR38, PT ;  /* 0x00000026ff007c0c */ /* 0x000fe2000bf45070 */
[----:B------:R-:W-:Y:S01]  /*5130*/  UISETP.NE.U32.AND UP1, UPT, UR44, URZ, UPT ;  /* 0x000000ff2c00728c */ /* 0x000fe2000bf25070 */
[----:B------:R-:W-:Y:S01]  /*5140*/  ISETP.NE.AND.EX P4, PT, R147, RZ, PT, P4 ;  /* 0x000000ff9300720c */ /* 0x000fe20003f85340 */
[----:B------:R-:W-:Y:S01]  /*5150*/  UPLOP3.LUT UP0, UPT, UPT, UPT, UPT, 0x40, 0x4 ;  /* 0x000000000004789c */ /* 0x000fe20003f0e870 */
[----:B------:R-:W-:Y:S01]  /*5160*/  ISETP.NE.AND.EX P2, PT, RZ, UR39, PT, P2 ;  /* 0x00000027ff007c0c */ /* 0x000fe2000bf45320 */
[----:B------:R-:W-:Y:S01]  /*5170*/  UISETP.NE.AND.EX UP1, UPT, UR45, URZ, UPT, UP1 ;  /* 0x000000ff2d00728c */ /* 0x000fe2000bf25310 */
[----:B------:R-:W-:Y:S04]  /*5180*/  PLOP3.LUT P1, PT, PT, PT, UP2, 0x80, 0x8 ;  /* 0x000000000008781c */ /* 0x000fe80003f2f028 */
[----:B------:R-:W-:Y:S06]  /*5190*/  @UP2 UPLOP3.LUT UP0, UPT, UPT, UPT, UP1, 0x80, 0x8 ;  /* 0x000000000008289c */ /* 0x000fec0003f0f010 */
[----:B------:R-:W-:Y:S01]  /*51a0*/  PLOP3.LUT P0, PT, PT, PT, UP0, 0x80, 0x8 ;  /* 0x000000000008781c */ /* 0x000fe20003f0f008 */
[----:B------:R-:W-:Y:S01]  /*51b0*/  @!UPT UIADD3 URZ, UPT, UPT, URZ, URZ, URZ ;  /* 0x000000fffffff290 */ /* 0x000fe2000fffe0ff */
[----:B------:R-:W-:Y:S11]  /*51c0*/  BRA.U !UP1, `(.L_x_85) ;  /* 0x0000000109387547 */ /* 0x000ff6000b800000 */
[----:B------:R-:W-:Y:S01]  /*51d0*/  UISETP.NE.U32.AND UP0, UPT, UR38, URZ, UPT ;  /* 0x000000ff2600728c */ /* 0x000fe2000bf05070 */
[----:B------:R-:W-:Y:S02]  /*51e0*/  HFMA2 R0, -RZ, RZ, 0, 5.9604644775390625e-08 ;  /* 0x00000001ff007431 */ /* 0x000fe400000001ff */
[----:B------:R-:W-:Y:S01]  /*51f0*/  IMAD.MOV.U32 R151, RZ, RZ, 0x1 ;  /* 0x00000001ff977424 */ /* 0x000fe200078e00ff */
[----:B------:R-:W-:Y:S06]  /*5200*/  UISETP.NE.AND.EX UP0, UPT, UR39, URZ, UPT, UP0 ;  /* 0x000000ff2700728c */ /* 0x000fec000bf05300 */
[----:B------:R-:W-:Y:S05]  /*5210*/  PLOP3.LUT P3, PT, PT, PT, UP0, 0x80, 0x8 ;  /* 0x000000000008781c */ /* 0x000fea0003f6f008 */
[----:B------:R-:W1:Y:S01]  /*5220*/  @UP0 LDCU.64 UR6, c[0x0][0x888] ;  /* 0x00011100ff0607ac */ /* 0x000e620008000a00 */
[----:B------:R-:W-:Y:S07]  /*5230*/  @UP0 UIMAD UR4, UR36, UR44, URZ ;  /* 0x0000002c240402a4 */ /* 0x000fee000f8e02ff */
[----:B------:R-:W-:Y:S01]  /*5240*/  @!P3 PRMT R151, R0, 0x7610, R151 ;  /* 0x000076100097b816 */ /* 0x000fe20000000097 */
[----:B-1----:R-:W-:Y:S03]  /*5250*/  @UP0 UIMAD.WIDE UR6, UR4, 0x4, UR6 ;  /* 0x00000004040608a5 */ /* 0x002fe6000f8e0206 */
[----:B------:R-:W1:Y:S03]  /*5260*/  @!UP0 LDCU UR4, c[0x0][0x880] ;  /* 0x00011000ff0487ac */ /* 0x000e660008000800 */
[----:B------:R-:W-:Y:S01]  /*5270*/  IMAD.U32 R2, RZ, RZ, UR6 ;  /* 0x00000006ff027e24 */ /* 0x000fe2000f8e00ff */
[----:B------:R-:W-:Y:S05]  /*5280*/  MOV R3, UR7 ;  /* 0x0000000700037c02 */ /* 0x000fea0008000f00 */
[----:B-----5:R2:W5:Y:S02]  /*5290*/  @P3 LDG.E R82, desc[UR46][R2.64] ;  /* 0x0000002e02523981 */ /* 0x020564000c1e1900 */
[----:B-12---:R-:W-:Y:S02]  /*52a0*/  @!P3 IMAD.U32 R82, RZ, RZ, UR4 ;  /* 0x00000004ff52be24 */ /* 0x006fe4000f8e00ff */
.L_x_85:
[----:B------:R-:W-:Y:S05]  /*52b0*/  @!P4 BRA `(.L_x_86) ;  /* 0x000000000020c947 */ /* 0x000fea0003800000 */
[----:B------:R-:W-:Y:S04]  /*52c0*/  ISETP.NE.U32.AND P3, PT, R144, RZ, PT ;  /* 0x000000ff9000720c */ /* 0x000fe80003f65070 */
[----:B------:R-:W-:Y:S11]  /*52d0*/  ISETP.NE.AND.EX P3, PT, R145, RZ, PT, P3 ;  /* 0x000000ff9100720c */ /* 0x000ff60003f65330 */
[----:B------:R-:W-:Y:S02]  /*52e0*/  @!UPT UIADD3 URZ, UPT, UPT, URZ, URZ, URZ ;  /* 0x000000fffffff290 */ /* 0x000fe4000fffe0ff */
[----:B------:R-:W1:Y:S01]  /*52f0*/  @P3 LDC.64 R2, c[0x0][0x8a8] ;  /* 0x00022a00ff023b82 */ /* 0x000e620000000a00 */
[----:B------:R-:W-:Y:S04]  /*5300*/  @P3 IMAD R0, R146, UR36, RZ ;  /* 0x0000002492003c24 */ /* 0x000fe8000f8e02ff */
[----:B-1----:R-:W-:Y:S05]  /*5310*/  @P3 IMAD.WIDE R2, R0, 0x4, R2 ;  /* 0x0000000400023825 */ /* 0x002fea00078e0202 */
[----:B-----5:R1:W5:Y:S02]  /*5320*/  @P3 LDG.E R78, desc[UR46][R2.64] ;  /* 0x0000002e024e3981 */ /* 0x020364000c1e1900 */
[----:B-1----:R-:W2:Y:S02]  /*5330*/  @!P3 LDC R78, c[0x0][0x8a0] ;  /* 0x00022800ff4ebb82 */ /* 0x002ea40000000800 */
.L_x_86:
[----:B-----5:R-:W-:Y:S01]  /*5340*/  ISETP.NE.AND P4, PT, R82, RZ, PT ;  /* 0x000000ff5200720c */ /* 0x020fe20003f85270 */
[----:B------:R-:W-:Y:S01]  /*5350*/  BSSY B1, `(.L_x_87) ;  /* 0x0000048000017945 */ /* 0x000fe20003800000 */
[----:B------:R-:W-:Y:S01]  /*5360*/  SEL R7, RZ, 0xffffffff, P2 ;  /* 0xffffffffff077807 */ /* 0x000fe20001000000 */
[----:B------:R-:W-:Y:S01]  /*5370*/  IMAD.MOV.U32 R109, RZ, RZ, 0x1 ;  /* 0x00000001ff6d7424 */ /* 0x000fe200078e00ff */
[----:B------:R-:W-:Y:S01]  /*5380*/  LOP3.LUT P3, RZ, R151, 0xff, RZ, 0xc0, !PT ;  /* 0x000000ff97ff7812 */ /* 0x000fe2000786c0ff */
[----:B------:R-:W-:Y:S01]  /*5390*/  IMAD R80, R76, 0x100, R79 ;  /* 0x000001004c507824 */ /* 0x000fe200078e024f */
[----:B------:R-:W-:Y:S02]  /*53a0*/  @P1 SEL R0, RZ, 0xffffffff, P4 ;  /* 0xffffffffff001807 */ /* 0x000fe40002000000 */
[----:B------:R-:W-:Y:S02]  /*53b0*/  CS2R R98, SRZ ;  /* 0x0000000000627805 */ /* 0x000fe4000001ff00 */
[----:B------:R-:W-:Y:S02]  /*53c0*/  LEA R3, R160, UR49, 0x3 ;  /* 0x00000031a0037c11 */ /* 0x000fe4000f8e18ff */
[----:B------:R-:W-:Y:S02]  /*53d0*/  CS2R R96, SRZ ;  /* 0x0000000000607805 */ /* 0x000fe4000001ff00 */
[----:B------:R-:W-:Y:S02]  /*53e0*/  @P0 SEL R0, R7, R0, !P3 ;  /* 0x0000000007000207 */ /* 0x000fe40005800000 */
[----:B------:R-:W-:Y:S02]  /*53f0*/  CS2R R94, SRZ ;  /* 0x00000000005e7805 */ /* 0x000fe4000001ff00 */
[----:B------:R-:W-:Y:S02]  /*5400*/  LEA R108, R76, UR49, 0x3 ;  /* 0x000000314c6c7c11 */ /* 0x000fe4000f8e18ff */
[----:B------:R-:W-:Y:S02]  /*5410*/  CS2R R92, SRZ ;  /* 0x00000000005c7805 */ /* 0x000fe4000001ff00 */
[----:B------:R-:W-:Y:S02]  /*5420*/  @P1 LOP3.LUT R0, R0, 0x1, RZ, 0xc0, !PT ;  /* 0x0000000100001812 */ /* 0x000fe400078ec0ff */
[----:B------:R-:W-:Y:S02]  /*5430*/  CS2R R90, SRZ ;  /* 0x00000000005a7805 */ /* 0x000fe4000001ff00 */
[----:B------:R-:W-:Y:S02]  /*5440*/  SHF.L.U32 R5, R162, 0x1f, RZ ;  /* 0x0000001fa2057819 */ /* 0x000fe400000006ff */
[----:B------:R-:W-:Y:S02]  /*5450*/  CS2R R88, SRZ ;  /* 0x0000000000587805 */ /* 0x000fe4000001ff00 */
[----:B------:R-:W-:Y:S02]  /*5460*/  ISETP.NE.U32.OR P6, PT, R0, 0x1, !P1 ;  /* 0x000000010000780c */ /* 0x000fe40004fc5470 */
[----:B------:R-:W-:Y:S02]  /*5470*/  CS2R R102, SRZ ;  /* 0x0000000000667805 */ /* 0x000fe4000001ff00 */
[----:B------:R-:W-:Y:S02]  /*5480*/  PLOP3.LUT P2, PT, PT, PT, UP1, 0x80, 0x8 ;  /* 0x000000000008781c */ /* 0x000fe40003f4f018 */
[----:B------:R-:W-:Y:S02]  /*5490*/  CS2R R100, SRZ ;  /* 0x0000000000647805 */ /* 0x000fe4000001ff00 */
[----:B------:R-:W-:Y:S02]  /*54a0*/  SEL R0, RZ, 0xffffffff, P4 ;  /* 0xffffffffff007807 */ /* 0x000fe40002000000 */
[----:B------:R-:W-:Y:S03]  /*54b0*/  P2R R117, PR, RZ, 0x40 ;  /* 0x00000040ff757803 */ /* 0x000fe60000000000 */
[----:B------:R-:W-:Y:S04]  /*54c0*/  @P6 SHF.L.U32 R2, R159, 0x1f, RZ ;  /* 0x0000001f9f026819 */ /* 0x000fe800000006ff */
[----:B------:R-:W-:Y:S01]  /*54d0*/  @P2 SEL R0, R7, R0, !P3 ;  /* 0x0000000007002207 */ /* 0x000fe20005800000 */
[----:B------:R-:W1:Y:S03]  /*54e0*/  @P6 SYNCS.PHASECHK.TRANS64.TRYWAIT P1, [R3+URZ+0x30], R2 ;  /* 0x00003002030065a7 */ /* 0x000e6600080211ff */
[----:B------:R-:W-:Y:S04]  /*54f0*/  LOP3.LUT R0, R0, 0x1, RZ, 0xc0, !PT ;  /* 0x0000000100007812 */ /* 0x000fe800078ec0ff */
[----:B------:R-:W-:Y:S04]  /*5500*/  ISETP.NE.U32.AND P5, PT, R0, 0x1, PT ;  /* 0x000000010000780c */ /* 0x000fe80003fa5070 */
[----:B------:R-:W-:Y:S01]  /*5510*/  P2R R110, PR, RZ, 0x20 ;  /* 0x00000020ff6e7803 */ /* 0x000fe20000000000 */
[----:B------:R3:W4:Y:S01]  /*5520*/  SYNCS.PHASECHK.TRANS64.TRYWAIT P0, [R108+URZ+0xa0], R5 ;  /* 0x0000a0056c0075a7 */ /* 0x00072200080011ff */
[----:B-1----:R-:W-:Y:S01]  /*5530*/  @P6 SEL R109, RZ, 0x1, !P1 ;  /* 0x00000001ff6d6807 */ /* 0x002fe20004800000 */
[----:B---3--:R-:W-:Y:S06]  /*5540*/  @!P6 BRA `(.L_x_88) ;  /* 0x0000000000a0e947 */ /* 0x008fec0003800000 */
[----:B------:R-:W-:Y:S01]  /*5550*/  @P5 IMAD R7, R160, 0x2000, R153 ;  /* 0x00002000a0075824 */ /* 0x000fe200078e0299 */
[----:B------:R-:W-:Y:S01]  /*5560*/  ISETP.NE.AND P1, PT, R109, RZ, PT ;  /* 0x000000ff6d00720c */ /* 0x000fe20003f25270 */
[----:B------:R-:W-:Y:S01]  /*5570*/  BSSY B0, `(.L_x_89) ;  /* 0x0000011000007945 */ /* 0x000fe20003800000 */
[----:B------:R-:W-:Y:S01]  /*5580*/  CS2R R102, SRZ ;  /* 0x0000000000667805 */ /* 0x000fe2000001ff00 */
[----:B------:R-:W-:Y:S01]  /*5590*/  @P5 VIADD R2, R7, UR49 ;  /* 0x0000003107025c36 */ /* 0x000fe20008000000 */
[----:B------:R-:W-:Y:S02]  /*55a0*/  CS2R R100, SRZ ;  /* 0x0000000000647805 */ /* 0x000fe4000001ff00 */
[----:B------:R-:W-:Y:S02]  /*55b0*/  CS2R R90, SRZ ;  /* 0x00000000005a7805 */ /* 0x000fe4000001ff00 */
[----:B------:R-:W-:Y:S01]  /*55c0*/  CS2R R88, SRZ ;  /* 0x0000000000587805 */ /* 0x000fe2000001ff00 */
[--C-:B------:R-:W-:Y:S01]  /*55d0*/  @P5 IMAD.IADD R6, R165, 0x1, R2.reuse ;  /* 0x00000001a5065824 */ /* 0x100fe200078e0202 */
[----:B------:R-:W-:Y:S01]  /*55e0*/  CS2R R94, SRZ ;  /* 0x00000000005e7805 */ /* 0x000fe2000001ff00 */
[--C-:B------:R-:W-:Y:S01]  /*55f0*/  @P5 IMAD.IADD R4, R164, 0x1, R2.reuse ;  /* 0x00000001a4045824 */ /* 0x100fe200078e0202 */
[----:B------:R-:W-:Y:S01]  /*5600*/  CS2R R92, SRZ ;  /* 0x00000000005c7805 */ /* 0x000fe2000001ff00 */
[----:B------:R-:W-:Y:S01]  /*5610*/  @P5 IMAD R2, R163, 0x10, R2 ;  /* 0x00000010a3025824 */ /* 0x000fe200078e0202 */
[----:B------:R-:W-:Y:S02]  /*5620*/  CS2R R98, SRZ ;  /* 0x0000000000627805 */ /* 0x000fe4000001ff00 */
[----:B------:R-:W-:Y:S01]  /*5630*/  CS2R R96, SRZ ;  /* 0x0000000000607805 */ /* 0x000fe2000001ff00 */
[----:B------:R-:W-:Y:S06]  /*5640*/  @P1 BRA `(.L_x_90) ;  /* 0x00000000000c1947 */ /* 0x000fec0003800000 */
[----:B------:R-:W-:Y:S04]  /*5650*/  SHF.L.U32 R0, R159, 0x1f, RZ ;  /* 0x0000001f9f007819 */ /* 0x000fe800000006ff */
[----:B------:R-:W1:Y:S02]  /*5660*/  SYNCS.PHASECHK.TRANS64.TRYWAIT P1, [R3+URZ+0x30], R0 ;  /* 0x00003000030075a7 */ /* 0x000e6400080211ff */
[----:B-1----:R-:W-:Y:S05]  /*5670*/  @!P1 BRA `(.L_x_91) ;  /* 0x0000006000489947 */ /* 0x002fea0003800000 */
.L_x_90:
[----:B------:R-:W-:Y:S05]  /*5680*/  BSYNC B0 ;  /* 0x0000000000007941 */ /* 0x000fea0003800000 */
.L_x_89:
[----:B------:R-:W-:Y:S01]  /*5690*/  ISETP.NE.AND P1, PT, R110, RZ, PT ;  /* 0x000000ff6e00720c */ /* 0x000fe20003f25270 */
[----:B-1----:R-:W-:Y:S02]  /*56a0*/  VIADD R3, R3, 0x50 ;  /* 0x0000005003037836 */ /* 0x002fe40000000000 */
[----:B------:R-:W-:Y:S02]  /*56b0*/  IMAD.U32 R0, RZ, RZ, UR37 ;  /* 0x00000025ff007e24 */ /* 0x000fe4000f8e00ff */
[----:B------:R-:W-:Y:S03]  /*56c0*/  VIADD R160, R160, 0x1 ;  /* 0x00000001a0a07836 */ /* 0x000fe60000000000 */
[----:B------:R-:W-:Y:S05]  /*56d0*/  PRMT R0, R0, 0x654, R3 ;  /* 0x0000065400007816 */ /* 0x000fea0000000003 */
[----:B------:R1:W3:Y:S04]  /*56e0*/  @P1 LDS.128 R100, [R7+UR49+0x200] ;  /* 0x0002003107641984 */ /* 0x0002e80008000c00 */
[----:B------:R1:W1:Y:S04]  /*56f0*/  @P1 LDS.128 R88, [R6+0x200] ;  /* 0x0002000006581984 */ /* 0x0002680000000c00 */
[----:B------:R1:W1:Y:S04]  /*5700*/  @P1 LDS.128 R92, [R4+0x200] ;  /* 0x00020000045c1984 */ /* 0x0002680000000c00 */
[----:B------:R1:W1:Y:S01]  /*5710*/  @P1 LDS.128 R96, [R2+0x200] ;  /* 0x0002000002601984 */ /* 0x0002620000000c00 */
[C---:B------:R-:W-:Y:S01]  /*5720*/  ISETP.NE.AND P1, PT, R160.reuse, 0x4, PT ;  /* 0x00000004a000780c */ /* 0x040fe20003f25270 */
[----:B------:R-:W-:Y:S01]  /*5730*/  @!PT LDS RZ, [RZ] ;  /* 0x00000000fffff984 */ /* 0x000fe20000000800 */
[----:B------:R-:W-:Y:S01]  /*5740*/  @!PT LDS RZ, [RZ] ;  /* 0x00000000fffff984 */ /* 0x000fe20000000800 */
[----:B------:R-:W-:Y:S01]  /*5750*/  @!PT LDS RZ, [RZ] ;  /* 0x00000000fffff984 */ /* 0x000fe20000000800 */
[----:B------:R-:W-:Y:S01]  /*5760*/  @!PT LDS RZ, [RZ] ;  /* 0x00000000fffff984 */ /* 0x000fe20000000800 */
[----:B------:R5:W-:Y:S06]  /*5770*/  MEMBAR.ALL.CTA ;  /* 0x0000000000007992 */ /* 0x000bec0000008000 */
[----:B-----5:R-:W5:Y:S01]  /*5780*/  FENCE.VIEW.ASYNC.S ;  /* 0x00000000000073c6 */ /* 0x020f620000000000 */
[----:B------:R-:W-:Y:S01]  /*5790*/  SEL R160, R160, RZ, P1 ;  /* 0x000000ffa0a07207 */ /* 0x000fe20000800000 */
[----:B-----5:R5:W-:Y:S02]  /*57a0*/  SYNCS.ARRIVE.TRANS64.RED.A1T0 RZ, [R0+URZ], RZ ;  /* 0x000000ff00ff79a7 */ /* 0x020be400081004ff */
[----:B-----5:R-:W-:Y:S04]  /*57b0*/  SEL R0, RZ, 0x1, P1 ;  /* 0x00000001ff007807 */ /* 0x020fe80000800000 */
[----:B---3--:R-:W-:Y:S02]  /*57c0*/  LOP3.LUT R159, R159, R0, RZ, 0x3c, !PT ;  /* 0x000000009f9f7212 */ /* 0x008fe400078e3cff */
.L_x_88:
[----:B------:R-:W-:Y:S05]  /*57d0*/  BSYNC B1 ;  /* 0x0000000000017941 */ /* 0x000fea0003800000 */
.L_x_87:
[----:B------:R-:W-:Y:S04]  /*57e0*/  SHF.R.U32.HI R3, RZ, 0x15, R80 ;  /* 0x00000015ff037819 */ /* 0x000fe80000011650 */
[----:B------:R-:W-:Y:S01]  /*57f0*/  LOP3.LUT P1, RZ, R3, 0x3, R154, 0x48, !PT ;  /* 0x0000000303ff7812 */ /* 0x000fe2000782489a */
[----:B------:R-:W-:Y:S01]  /*5800*/  @!UPT UIADD3 URZ, UPT, UPT, URZ, URZ, URZ ;  /* 0x000000fffffff290 */ /* 0x000fe2000fffe0ff */
[----:B----4-:R-:W-:Y:S11]  /*5810*/  @P0 BRA `(.L_x_92) ;  /* 0x0000000000080947 */ /* 0x010ff60003800000 */
[----:B------:R-:W3:Y:S02]  /*5820*/  SYNCS.PHASECHK.TRANS64.TRYWAIT P0, [R108+URZ+0xa0], R5 ;  /* 0x0000a0056c0075a7 */ /* 0x000ee400080011ff */
[----:B---3--:R-:W-:Y:S05]  /*5830*/  @!P0 BRA `(.L_x_93) ;  /* 0x0000005c00ec8947 */ /* 0x008fea0003800000 */
.L_x_92:
[----:B------:R-:W-:Y:S05]  /*5840*/  @!P1 BRA `(.L_x_94) ;  /* 0x0000000000409947 */ /* 0x000fea0003800000 */
[----:B------:R-:W3:Y:S01]  /*5850*/  LDCU.64 UR8, c[0x4][0x78] ;  /* 0x01000f00ff0877ac */ /* 0x000ee20008000a00 */
[----:B------:R-:W-:Y:S01]  /*5860*/  MOV R3, 0x0 ;  /* 0x0000000000037802 */ /* 0x000fe20000000f00 */
[----:B------:R-:W-:Y:S02]  /*5870*/  HFMA2 R12, -RZ, RZ, 0, 5.9604644775390625e-08 ;  /* 0x00000001ff0c7431 */ /* 0x000fe400000001ff */
[----:B------:R-:W-:Y:S02]  /*5880*/  IMAD.MOV.U32 R8, RZ, RZ, 0x192 ;  /* 0x00000192ff087424 */ /* 0x000fe400078e00ff */
[----:B------:R-:W-:Y:S01]  /*5890*/  IMAD.MOV.U32 R13, RZ, RZ, RZ ;  /* 0x000000ffff0d7224 */ /* 0x000fe200078e00ff */
[----:B------:R-:W4:Y:S01]  /*58a0*/  LDCU.64 UR6, c[0x4][0x80] ;  /* 0x01001000ff0677ac */ /* 0x000f220008000a00 */
[----:B-1----:R-:W1:Y:S01]  /*58b0*/  LDC.64 R2, c[0x4][R3] ;  /* 0x0100000003027b82 */ /* 0x002e620000000a00 */
[----:B------:R-:W5:Y:S01]  /*58c0*/  LDCU.64 UR4, c[0x4][0x18] ;  /* 0x01000300ff0477ac */ /* 0x000f620008000a00 */
[----:B---3--:R-:W-:Y:S01]  /*58d0*/  MOV R5, UR9 ;  /* 0x0000000900057c02 */ /* 0x008fe20008000f00 */
[----:B------:R-:W-:Y:S01]  /*58e0*/  IMAD.U32 R4, RZ, RZ, UR8 ;  /* 0x00000008ff047e24 */ /* 0x000fe2000f8e00ff */
[----:B----4-:R-:W-:Y:S01]  /*58f0*/  MOV R7, UR7 ;  /* 0x0000000700077c02 */ /* 0x010fe20008000f00 */
[----:B------:R-:W-:Y:S01]  /*5900*/  IMAD.U32 R6, RZ, RZ, UR6 ;  /* 0x00000006ff067e24 */ /* 0x000fe2000f8e00ff */
[----:B-----5:R-:W-:Y:S01]  /*5910*/  MOV R11, UR5 ;  /* 0x00000005000b7c02 */ /* 0x020fe20008000f00 */
[----:B------:R-:W-:Y:S02]  /*5920*/  IMAD.U32 R10, RZ, RZ, UR4 ;  /* 0x00000004ff0a7e24 */ /* 0x000fe4000f8e00ff */
[----:B------:R-:W-:Y:S07]  /*5930*/  LEPC R20, `(.L_x_94) ;  /* 0x000000001014794e */ /* 0x000fee0000000000 */
[----:B-12---:R-:W-:Y:S05]  /*5940*/  CALL.ABS.NOINC R2 ;  /* 0x0000000002007343 */ /* 0x006fea0003c00000 */
.L_x_94:
[----:B------:R-:W-:Y:S01]  /*5950*/  SHF.L.U32 R83, R100, 0x10, RZ ;  /* 0x0000001064537819 */ /* 0x000fe200000006ff */
[----:B------:R-:W-:Y:S05]  /*5960*/  WARPSYNC.ALL ;  /* 0x0000000000007948 */ /* 0x000fea0003800000 */
[----:B------:R-:W-:Y:S01]  /*5970*/  R2UR UR4, R80 ;  /* 0x00000000500472ca */ /* 0x000fe200000e0000 */
[----:B------:R-:W-:Y:S01]  /*5980*/  BSSY.RECONVERGENT B0, `(.L_x_95) ;  /* 0x0000121000007945 */ /* 0x000fe20003800200 */
[----:B------:R-:W-:Y:S02]  /*5990*/  IADD3 R111, PT, PT, R153, UR49, RZ ;  /* 0x00000031996f7c10 */ /* 0x000fe4000fffe0ff */
[----:B------:R-:W-:Y:S02]  /*59a0*/  SHF.L.U32 R116, R163, 0x4, RZ ;  /* 0x00000004a3747819 */ /* 0x000fe400000006ff */
[-C--:B------:R-:W-:Y:S02]  /*59b0*/  IADD3 R172, PT, PT, R165, R111.reuse, RZ ;  /* 0x0000006fa5ac7210 */ /* 0x080fe40007ffe0ff */
[----:B------:R-:W-:Y:S02]  /*59c0*/  IADD3 R171, PT, PT, R164, R111, RZ ;  /* 0x0000006fa4ab7210 */ /* 0x000fe40007ffe0ff */
[----:B------:R-:W-:Y:S02]  /*59d0*/  IADD3 R170, PT, PT, R111, R116, RZ ;  /* 0x000000746faa7210 */ /* 0x000fe40007ffe0ff */
[C---:B------:R-:W-:Y:S01]  /*59e0*/  PRMT R81, R100.reuse, 0x8880, RZ ;  /* 0x0000888064517816 */ /* 0x040fe200000000ff */
[----:B-1-3--:R-:W2:Y:S01]  /*59f0*/  LDTM.x64 R4, tmem[UR4] ;  /* 0x00000004000479ee */ /* 0x00aea20008340000 */
[----:B------:R-:W-:Y:S02]  /*5a00*/  SHF.R.S32.HI R83, RZ, 0x18, R83 ;  /* 0x00000018ff537819 */ /* 0x000fe40000011453 */
[----:B------:R-:W-:Y:S02]  /*5a10*/  SHF.R.S32.HI R86, RZ, 0x18, R101 ;  /* 0x00000018ff567819 */ /* 0x000fe40000011465 */
[----:B------:R-:W-:Y:S02]  /*5a20*/  SHF.L.U32 R84, R100, 0x8, RZ ;  /* 0x0000000864547819 */ /* 0x000fe400000006ff */
[----:B------:R-:W-:Y:S02]  /*5a30*/  SHF.L.U32 R85, R101, 0x8, RZ ;  /* 0x0000000865557819 */ /* 0x000fe400000006ff */
[----:B------:R-:W-:Y:S02]  /*5a40*/  SHF.R.S32.HI R84, RZ, 0x18, R84 ;  /* 0x00000018ff547819 */ /* 0x000fe40000011454 */
[----:B------:R-:W-:Y:S02]  /*5a50*/  SHF.R.S32.HI R85, RZ, 0x18, R85 ;  /* 0x00000018ff557819 */ /* 0x000fe40000011455 */
[----:B------:R-:W-:Y:S02]  /*5a60*/  SHF.L.U32 R87, R98, 0x8, RZ ;  /* 0x0000000862577819 */ /* 0x000fe400000006ff */
[----:B------:R-:W-:Y:S02]  /*5a70*/  ISETP.NE.AND P0, PT, R167, RZ, PT ;  /* 0x000000ffa700720c */ /* 0x000fe40003f05270 */
[----:B------:R-:W-:Y:S02]  /*5a80*/  SHF.R.S32.HI R87, RZ, 0x18, R87 ;  /* 0x00000018ff577819 */ /* 0x000fe40000011457 */
[----:B------:R-:W-:Y:S02]  /*5a90*/  ISETP.NE.AND P6, PT, R117, RZ, PT ;  /* 0x000000ff7500720c */ /* 0x000fe40003fc5270 */
[----:B------:R-:W-:Y:S01]  /*5aa0*/  LEA R118, R160, UR49, 0x3 ;  /* 0x00000031a0767c11 */ /* 0x000fe2000f8e18ff */
[C---:B--2---:R-:W-:Y:S02]  /*5ab0*/  IMAD R0, R78.reuse, R4, RZ ;  /* 0x000000044e007224 */ /* 0x044fe400078e02ff */
[C---:B------:R-:W-:Y:S02]  /*5ac0*/  IMAD R2, R78.reuse, R5, RZ ;  /* 0x000000054e027224 */ /* 0x040fe400078e02ff */
[----:B------:R-:W-:Y:S02]  /*5ad0*/  IMAD R3, R78, R6, RZ ;  /* 0x000000064e037224 */ /* 0x000fe400078e02ff */
[-C--:B------:R-:W-:Y:S01]  /*5ae0*/  IMAD R0, R81, R82.reuse, R0 ;  /* 0x0000005251007224 */ /* 0x080fe200078e0200 */
[----:B------:R-:W-:Y:S01]  /*5af0*/  SHF.R.S32.HI R81, RZ, 0x18, R100 ;  /* 0x00000018ff517819 */ /* 0x000fe20000011464 */
[-C--:B------:R-:W-:Y:S01]  /*5b00*/  IMAD R2, R83, R82.reuse, R2 ;  /* 0x0000005253027224 */ /* 0x080fe200078e0202 */
[C---:B------:R-:W-:Y:S01]  /*5b10*/  PRMT R83, R101.reuse, 0x8880, RZ ;  /* 0x0000888065537816 */ /* 0x040fe200000000ff */
[----:B------:R-:W-:Y:S01]  /*5b20*/  IMAD R3, R84, R82, R3 ;  /* 0x0000005254037224 */ /* 0x000fe200078e0203 */
[----:B------:R-:W-:Y:S01]  /*5b30*/  SHF.L.U32 R84, R101, 0x10, RZ ;  /* 0x0000001065547819 */ /* 0x000fe200000006ff */
[C---:B------:R-:W-:Y:S01]  /*5b40*/  IMAD R7, R78.reuse, R7, RZ ;  /* 0x000000074e077224 */ /* 0x040fe200078e02ff */
[----:B------:R-:W-:Y:S01]  /*5b50*/  @P6 SHF.L.U32 R119, R159, 0x1f, RZ ;  /* 0x0000001f9f776819 */ /* 0x000fe200000006ff */
[C---:B------:R-:W-:Y:S01]  /*5b60*/  IMAD R4, R78.reuse, R8, RZ ;  /* 0x000000084e047224 */ /* 0x040fe200078e02ff */
[----:B------:R-:W-:Y:S01]  /*5b70*/  SHF.R.S32.HI R84, RZ, 0x18, R84 ;  /* 0x00000018ff547819 */ /* 0x000fe20000011454 */
[----:B------:R-:W-:Y:S02]  /*5b80*/  IMAD R5, R78, R9, RZ ;  /* 0x000000094e057224 */ /* 0x000fe400078e02ff */
[----:B------:R-:W-:Y:S01]  /*5b90*/  IMAD R7, R81, R82, R7 ;  /* 0x0000005251077224 */ /* 0x000fe200078e0207 */
[----:B------:R-:W-:Y:S01]  /*5ba0*/  PRMT R81, R102, 0x8880, RZ ;  /* 0x0000888066517816 */ /* 0x000fe200000000ff */
[----:B------:R-:W-:Y:S02]  /*5bb0*/  IMAD R6, R78, R10, RZ ;  /* 0x0000000a4e067224 */ /* 0x000fe400078e02ff */
[-C--:B------:R-:W-:Y:S01]  /*5bc0*/  IMAD R4, R83, R82.reuse, R4 ;  /* 0x0000005253047224 */ /* 0x080fe200078e0204 */
[----:B------:R-:W-:Y:S01]  /*5bd0*/  I2IP.S8.S32.SAT R105, R7, R3, RZ ;  /* 0x0000000307697239 */ /* 0x000fe200000014ff */
[----:B------:R-:W-:Y:S01]  /*5be0*/  IMAD R5, R84, R82, R5 ;  /* 0x0000005254057224 */ /* 0x000fe200078e0205 */
[----:B------:R-:W-:Y:S01]  /*5bf0*/  SHF.L.U32 R83, R102, 0x10, RZ ;  /* 0x0000001066537819 */ /* 0x000fe200000006ff */
[----:B------:R-:W-:Y:S01]  /*5c00*/  IMAD R11, R78, R11, RZ ;  /* 0x0000000b4e0b7224 */ /* 0x000fe200078e02ff */
[----:B------:R-:W-:Y:S01]  /*5c10*/  I2IP.S8.S32.SAT R104, R2, R0, R105 ;  /* 0x0000000002687239 */ /* 0x000fe20000001469 */
[----:B------:R-:W-:Y:S01]  /*5c20*/  IMAD R6, R85, R82, R6 ;  /* 0x0000005255067224 */ /* 0x000fe200078e0206 */
[----:B------:R-:W-:Y:S01]  /*5c30*/  SHF.R.S32.HI R83, RZ, 0x18, R83 ;  /* 0x00000018ff537819 */ /* 0x000fe20000011453 */
[----:B------:R-:W-:Y:S01]  /*5c40*/  IMAD R8, R78, R12, RZ ;  /* 0x0000000c4e087224 */ /* 0x000fe200078e02ff */
[----:B------:R-:W-:Y:S01]  /*5c50*/  SHF.L.U32 R85, R102, 0x8, RZ ;  /* 0x0000000866557819 */ /* 0x000fe200000006ff */
[----:B------:R-:W-:Y:S02]  /*5c60*/  IMAD R9, R78, R13, RZ ;  /* 0x0000000d4e097224 */ /* 0x000fe400078e02ff */
[----:B------:R-:W-:Y:S01]  /*5c70*/  IMAD R11, R86, R82, R11 ;  /* 0x00000052560b7224 */ /* 0x000fe200078e020b */
[----:B------:R-:W-:Y:S01]  /*5c80*/  SHF.R.S32.HI R85, RZ, 0x18, R85 ;  /* 0x00000018ff557819 */ /* 0x000fe20000011455 */
[C---:B------:R-:W-:Y:S01]  /*5c90*/  IMAD R10, R78.reuse, R14, RZ ;  /* 0x0000000e4e0a7224 */ /* 0x040fe200078e02ff */
[----:B------:R-:W-:Y:S01]  /*5ca0*/  SHF.R.S32.HI R86, RZ, 0x18, R103 ;  /* 0x00000018ff567819 */ /* 0x000fe20000011467 */
[----:B------:R-:W-:Y:S01]  /*5cb0*/  IMAD R8, R81, R82, R8 ;  /* 0x0000005251087224 */ /* 0x000fe200078e0208 */
[----:B------:R-:W-:Y:S01]  /*5cc0*/  I2IP.S8.S32.SAT R106, R11, R6, RZ ;  /* 0x000000060b6a7239 */ /* 0x000fe200000014ff */
[----:B------:R-:W-:Y:S01]  /*5cd0*/  IMAD R9, R83, R82, R9 ;  /* 0x0000005253097224 */ /* 0x000fe200078e0209 */
[C---:B------:R-:W-:Y:S01]  /*5ce0*/  PRMT R83, R103.reuse, 0x8880, RZ ;  /* 0x0000888067537816 */ /* 0x040fe200000000ff */
[----:B------:R-:W-:Y:S01]  /*5cf0*/  IMAD.U32 R84, R103, 0x10000, RZ ;  /* 0x0001000067547824 */ /* 0x000fe200078e00ff */
[----:B------:R-:W-:Y:S01]  /*5d00*/  I2IP.S8.S32.SAT R105, R5, R4, R106 ;  /* 0x0000000405697239 */ /* 0x000fe2000000146a */
[C---:B------:R-:W-:Y:S01]  /*5d10*/  IMAD R15, R78.reuse, R15, RZ ;  /* 0x0000000f4e0f7224 */ /* 0x040fe200078e02ff */
[----:B------:R-:W-:Y:S01]  /*5d20*/  SHF.R.S32.HI R81, RZ, 0x18, R102 ;  /* 0x00000018ff517819 */ /* 0x000fe20000011466 */
[----:B------:R-:W-:Y:S01]  /*5d30*/  IMAD R10, R85, R82, R10 ;  /* 0x00000052550a7224 */ /* 0x000fe200078e020a */
[----:B------:R-:W-:Y:S01]  /*5d40*/  SHF.R.S32.HI R84, RZ, 0x18, R84 ;  /* 0x00000018ff547819 */ /* 0x000fe20000011454 */
[C---:B------:R-:W-:Y:S01]  /*5d50*/  IMAD R12, R78.reuse, R16, RZ ;  /* 0x000000104e0c7224 */ /* 0x040fe200078e02ff */
[----:B------:R-:W-:Y:S01]  /*5d60*/  SHF.L.U32 R85, R103, 0x8, RZ ;  /* 0x0000000867557819 */ /* 0x000fe200000006ff */
[----:B------:R-:W-:Y:S02]  /*5d70*/  IMAD R13, R78, R17, RZ ;  /* 0x000000114e0d7224 */ /* 0x000fe400078e02ff */
[----:B------:R-:W-:Y:S01]  /*5d80*/  IMAD R15, R81, R82, R15 ;  /* 0x00000052510f7224 */ /* 0x000fe200078e020f */
[----:B------:R-:W-:Y:S01]  /*5d90*/  PRMT R81, R88, 0x8880, RZ ;  /* 0x0000888058517816 */ /* 0x000fe200000000ff */
[----:B------:R-:W-:Y:S01]  /*5da0*/  IMAD R14, R78, R18, RZ ;  /* 0x000000124e0e7224 */ /* 0x000fe200078e02ff */
[----:B------:R-:W-:Y:S01]  /*5db0*/  SHF.R.S32.HI R85, RZ, 0x18, R85 ;  /* 0x00000018ff557819 */ /* 0x000fe20000011455 */
[----:B------:R-:W-:Y:S01]  /*5dc0*/  IMAD R12, R83, R82, R12 ;  /* 0x00000052530c7224 */ /* 0x000fe200078e020c */
[----:B------:R-:W-:Y:S01]  /*5dd0*/  I2IP.S8.S32.SAT R106, R15, R10, RZ ;  /* 0x0000000a0f6a7239 */ /* 0x000fe200000014ff */
[----:B------:R-:W-:Y:S01]  /*5de0*/  IMAD R13, R84, R82, R13 ;  /* 0x00000052540d7224 */ /* 0x000fe200078e020d */
[----:B------:R-:W-:Y:S01]  /*5df0*/  SHF.L.U32 R83, R88, 0x10, RZ ;  /* 0x0000001058537819 */ /* 0x000fe200000006ff */
[C---:B------:R-:W-:Y:S01]  /*5e00*/  IMAD R19, R78.reuse, R19, RZ ;  /* 0x000000134e137224 */ /* 0x040fe200078e02ff */
[----:B------:R-:W-:Y:S01]  /*5e10*/  I2IP.S8.S32.SAT R106, R9, R8, R106 ;  /* 0x00000008096a7239 */ /* 0x000fe2000000146a */
[----:B------:R-:W-:Y:S01]  /*5e20*/  IMAD R14, R85, R82, R14 ;  /* 0x00000052550e7224 */ /* 0x000fe200078e020e */
[----:B------:R-:W-:Y:S01]  /*5e30*/  SHF.R.S32.HI R83, RZ, 0x18, R83 ;  /* 0x00000018ff537819 */ /* 0x000fe20000011453 */
[C---:B------:R-:W-:Y:S01]  /*5e40*/  IMAD R16, R78.reuse, R20, RZ ;  /* 0x000000144e107224 */ /* 0x040fe200078e02ff */
[----:B------:R-:W-:Y:S01]  /*5e50*/  SHF.L.U32 R84, R89, 0x10, RZ ;  /* 0x0000001059547819 */ /* 0x000fe200000006ff */
[----:B------:R-:W-:Y:S01]  /*5e60*/  IMAD R17, R78, R21, RZ ;  /* 0x000000154e117224 */ /* 0x000fe200078e02ff */
[----:B------:R-:W-:Y:S01]  /*5e70*/  SHF.L.U32 R85, R88, 0x8, RZ ;  /* 0x0000000858557819 */ /* 0x000fe200000006ff */
[----:B------:R-:W-:Y:S01]  /*5e80*/  IMAD R19, R86, R82, R19 ;  /* 0x0000005256137224 */ /* 0x000fe200078e0213 */
[----:B------:R-:W-:Y:S01]  /*5e90*/  SHF.R.S32.HI R84, RZ, 0x18, R84 ;  /* 0x00000018ff547819 */ /* 0x000fe20000011454 */
[C---:B------:R-:W-:Y:S01]  /*5ea0*/  IMAD R18, R78.reuse, R22, RZ ;  /* 0x000000164e127224 */ /* 0x040fe200078e02ff */
[----:B------:R-:W-:Y:S01]  /*5eb0*/  SHF.R.S32.HI R85, RZ, 0x18, R85 ;  /* 0x00000018ff557819 */ /* 0x000fe20000011455 */
[----:B------:R-:W-:Y:S01]  /*5ec0*/  IMAD R16, R81, R82, R16 ;  /* 0x0000005251107224 */ /* 0x000fe200078e0210 */
[----:B------:R-:W-:Y:S01]  /*5ed0*/  I2IP.S8.S32.SAT R107, R19, R14, RZ ;  /* 0x0000000e136b7239 */ /* 0x000fe200000014ff */
[-C--:B------:R-:W-:Y:S01]  /*5ee0*/  IMAD R17, R83, R82.reuse, R17 ;  /* 0x0000005253117224 */ /* 0x080fe200078e0211 */
[----:B------:R-:W-:Y:S01]  /*5ef0*/  PRMT R83, R89, 0x8880, RZ ;  /* 0x0000888059537816 */ /* 0x000fe200000000ff */
[C---:B------:R-:W-:Y:S01]  /*5f00*/  IMAD R23, R78.reuse, R23, RZ ;  /* 0x000000174e177224 */ /* 0x040fe200078e02ff */
[----:B------:R-:W-:Y:S01]  /*5f10*/  SHF.R.S32.HI R81, RZ, 0x18, R88 ;  /* 0x00000018ff517819 */ /* 0x000fe20000011458 */
[----:B------:R-:W-:Y:S01]  /*5f20*/  IMAD R18, R85, R82, R18 ;  /* 0x0000005255127224 */ /* 0x000fe200078e0212 */
[----:B------:R-:W-:Y:S01]  /*5f30*/  SHF.L.U32 R85, R89, 0x8, RZ ;  /* 0x0000000859557819 */ /* 0x000fe200000006ff */
[C---:B------:R-:W-:Y:S01]  /*5f40*/  IMAD R20, R78.reuse, R24, RZ ;  /* 0x000000184e147224 */ /* 0x040fe200078e02ff */
[----:B------:R-:W-:Y:S01]  /*5f50*/  I2IP.S8.S32.SAT R107, R13, R12, R107 ;  /* 0x0000000c0d6b7239 */ /* 0x000fe2000000146b */
[----:B------:R-:W-:Y:S01]  /*5f60*/  IMAD R21, R78, R25, RZ ;  /* 0x000000194e157224 */ /* 0x000fe200078e02ff */
[----:B------:R-:W-:Y:S01]  /*5f70*/  SHF.R.S32.HI R85, RZ, 0x18, R85 ;  /* 0x00000018ff557819 */ /* 0x000fe20000011455 */
[----:B------:R-:W-:Y:S01]  /*5f80*/  IMAD R23, R81, R82, R23 ;  /* 0x0000005251177224 */ /* 0x000fe200078e0217 */
[----:B------:R-:W-:Y:S01]  /*5f90*/  PRMT R81, R90, 0x8880, RZ ;  /* 0x000088805a517816 */ /* 0x000fe200000000ff */
[----:B------:R-:W-:Y:S01]  /*5fa0*/  IMAD R22, R78, R26, RZ ;  /* 0x0000001a4e167224 */ /* 0x000fe200078e02ff */
[----:B------:R1:W-:Y:S01]  /*5fb0*/  STS.128 [R153+UR49+0x8200], R104 ;  /* 0x0082006899007988 */ /* 0x0003e20008000c31 */
[----:B------:R-:W-:Y:S01]  /*5fc0*/  IMAD R20, R83, R82, R20 ;  /* 0x0000005253147224 */ /* 0x000fe200078e0214 */
[----:B------:R-:W-:Y:S01]  /*5fd0*/  I2IP.S8.S32.SAT R112, R23, R18, RZ ;  /* 0x0000001217707239 */ /* 0x000fe200000014ff */
[----:B------:R-:W-:Y:S01]  /*5fe0*/  IMAD R21, R84, R82, R21 ;  /* 0x0000005254157224 */ /* 0x000fe200078e0215 */
[----:B------:R-:W-:Y:S01]  /*5ff0*/  SHF.R.S32.HI R86, RZ, 0x18, R89 ;  /* 0x00000018ff567819 */ /* 0x000fe20000011459 */
[----:B------:R-:W-:Y:S01]  /*6000*/  IMAD.U32 R83, R90, 0x10000, RZ ;  /* 0x000100005a537824 */ /* 0x000fe200078e00ff */
[----:B------:R-:W-:Y:S01]  /*6010*/  I2IP.S8.S32.SAT R112, R17, R16, R112 ;  /* 0x0000001011707239 */ /* 0x000fe20000001470 */
[----:B------:R-:W-:Y:S01]  /*6020*/  IMAD R27, R78, R27, RZ ;  /* 0x0000001b4e1b7224 */ /* 0x000fe200078e02ff */
[----:B------:R-:W-:Y:S01]  /*6030*/  SHF.L.U32 R84, R91, 0x10, RZ ;  /* 0x000000105b547819 */ /* 0x000fe200000006ff */
[----:B------:R-:W-:Y:S01]  /*6040*/  IMAD R22, R85, R82, R22 ;  /* 0x0000005255167224 */ /* 0x000fe200078e0216 */
[----:B------:R-:W-:Y:S01]  /*6050*/  SHF.L.U32 R85, R90, 0x8, RZ ;  /* 0x000000085a557819 */ /* 0x000fe200000006ff */
[C---:B------:R-:W-:Y:S01]  /*6060*/  IMAD R24, R78.reuse, R28, RZ ;  /* 0x0000001c4e187224 */ /* 0x040fe200078e02ff */
[----:B------:R-:W-:Y:S01]  /*6070*/  SHF.R.S32.HI R83, RZ, 0x18, R83 ;  /* 0x00000018ff537819 */ /* 0x000fe20000011453 */
[----:B------:R-:W-:Y:S01]  /*6080*/  IMAD R25, R78, R29, RZ ;  /* 0x0000001d4e197224 */ /* 0x000fe200078e02ff */
[----:B------:R-:W-:Y:S01]  /*6090*/  SHF.R.S32.HI R84, RZ, 0x18, R84 ;  /* 0x00000018ff547819 */ /* 0x000fe20000011454 */
[----:B------:R-:W-:Y:S01]  /*60a0*/  IMAD R27, R86, R82, R27 ;  /* 0x00000052561b7224 */ /* 0x000fe200078e021b */
[----:B------:R-:W-:Y:S01]  /*60b0*/  SHF.R.S32.HI R85, RZ, 0x18, R85 ;  /* 0x00000018ff557819 */ /* 0x000fe20000011455 */
[C---:B------:R-:W-:Y:S01]  /*60c0*/  IMAD R26, R78.reuse, R30, RZ ;  /* 0x0000001e4e1a7224 */ /* 0x040fe200078e02ff */
[----:B------:R-:W-:Y:S01]  /*60d0*/  SHF.R.S32.HI R86, RZ, 0x18, R91 ;  /* 0x00000018ff567819 */ /* 0x000fe2000001145b */
[----:B------:R-:W-:Y:S01]  /*60e0*/  IMAD R24, R81, R82, R24 ;  /* 0x0000005251187224 */ /* 0x000fe200078e0218 */
[----:B------:R-:W-:Y:S01]  /*60f0*/  I2IP.S8.S32.SAT R113, R27, R22, RZ ;  /* 0x000000161b717239 */ /* 0x000fe200000014ff */
[----:B------:R-:W-:Y:S01]  /*6100*/  IMAD R25, R83, R82, R25 ;  /* 0x0000005253197224 */ /* 0x000fe200078e0219 */
[----:B------:R-:W-:Y:S01]  /*6110*/  SHF.R.S32.HI R81, RZ, 0x18, R90 ;  /* 0x00000018ff517819 */ /* 0x000fe2000001145a */
[C---:B------:R-:W-:Y:S01]  /*6120*/  IMAD R31, R78.reuse, R31, RZ ;  /* 0x0000001f4e1f7224 */ /* 0x040fe200078e02ff */
[----:B------:R-:W-:Y:S01]  /*6130*/  I2IP.S8.S32.SAT R113, R21, R20, R113 ;  /* 0x0000001415717239 */ /* 0x000fe20000001471 */
[----:B------:R-:W-:Y:S01]  /*6140*/  IMAD R26, R85, R82, R26 ;  /* 0x00000052551a7224 */ /* 0x000fe200078e021a */
[C---:B------:R-:W-:Y:S01]  /*6150*/  PRMT R83, R91.reuse, 0x8880, RZ ;  /* 0x000088805b537816 */ /* 0x040fe200000000ff */
[C---:B------:R-:W-:Y:S01]  /*6160*/  IMAD R28, R78.reuse, R32, RZ ;  /* 0x000000204e1c7224 */ /* 0x040fe200078e02ff */
[----:B------:R-:W-:Y:S01]  /*6170*/  SHF.L.U32 R85, R91, 0x8, RZ ;  /* 0x000000085b557819 */ /* 0x000fe200000006ff */
[C---:B------:R-:W-:Y:S02]  /*6180*/  IMAD R29, R78.reuse, R33, RZ ;  /* 0x000000214e1d7224 */ /* 0x040fe400078e02ff */
[----:B------:R-:W-:Y:S01]  /*6190*/  IMAD R31, R81, R82, R31 ;  /* 0x00000052511f7224 */ /* 0x000fe200078e021f */
[----:B------:R-:W-:Y:S01]  /*61a0*/  SHF.R.S32.HI R85, RZ, 0x18, R85 ;  /* 0x00000018ff557819 */ /* 0x000fe20000011455 */
[----:B------:R-:W-:Y:S01]  /*61b0*/  IMAD R30, R78, R34, RZ ;  /* 0x000000224e1e7224 */ /* 0x000fe200078e02ff */
[----:B------:R-:W-:Y:S01]  /*61c0*/  PRMT R81, R92, 0x8880, RZ ;  /* 0x000088805c517816 */ /* 0x000fe200000000ff */
[----:B------:R-:W-:Y:S01]  /*61d0*/  IMAD R28, R83, R82, R28 ;  /* 0x00000052531c7224 */ /* 0x000fe200078e021c */
[----:B------:R-:W-:Y:S01]  /*61e0*/  I2IP.S8.S32.SAT R114, R31, R26, RZ ;  /* 0x0000001a1f727239 */ /* 0x000fe200000014ff */
[----:B------:R-:W-:Y:S01]  /*61f0*/  IMAD R29, R84, R82, R29 ;  /* 0x00000052541d7224 */ /* 0x000fe200078e021d */
[----:B------:R-:W-:Y:S01]  /*6200*/  SHF.L.U32 R83, R92, 0x10, RZ ;  /* 0x000000105c537819 */ /* 0x000fe200000006ff */
[----:B------:R-:W-:Y:S01]  /*6210*/  IMAD R35, R78, R35, RZ ;  /* 0x000000234e237224 */ /* 0x000fe200078e02ff */
[----:B------:R-:W-:Y:S01]  /*6220*/  I2IP.S8.S32.SAT R114, R25, R24, R114 ;  /* 0x0000001819727239 */ /* 0x000fe20000001472 */
[----:B------:R-:W-:Y:S01]  /*6230*/  IMAD R30, R85, R82, R30 ;  /* 0x00000052551e7224 */ /* 0x000fe200078e021e */
[----:B------:R-:W-:Y:S01]  /*6240*/  SHF.L.U32 R85, R92, 0x8, RZ ;  /* 0x000000085c557819 */ /* 0x000fe200000006ff */
[C---:B------:R-:W-:Y:S01]  /*6250*/  IMAD R32, R78.reuse, R36, RZ ;  /* 0x000000244e207224 */ /* 0x040fe200078e02ff */
[----:B------:R-:W-:Y:S01]  /*6260*/  SHF.R.S32.HI R83, RZ, 0x18, R83 ;  /* 0x00000018ff537819 */ /* 0x000fe20000011453 */
[----:B------:R-:W-:Y:S01]  /*6270*/  IMAD R33, R78, R37, RZ ;  /* 0x000000254e217224 */ /* 0x000fe200078e02ff */
[----:B------:R-:W-:Y:S01]  /*6280*/  SHF.R.S32.HI R85, RZ, 0x18, R85 ;  /* 0x00000018ff557819 */ /* 0x000fe20000011455 */
[----:B------:R-:W-:Y:S01]  /*6290*/  IMAD R35, R86, R82, R35 ;  /* 0x0000005256237224 */ /* 0x000fe200078e0223 */
[----:B------:R-:W-:Y:S01]  /*62a0*/  PRMT R84, R93, 0x8880, RZ ;  /* 0x000088805d547816 */ /* 0x000fe200000000ff */
[----:B------:R-:W-:Y:S01]  /*62b0*/  IMAD R34, R78, R38, RZ ;  /* 0x000000264e227224 */ /* 0x000fe200078e02ff */
[----:B------:R-:W-:Y:S01]  /*62c0*/  SHF.L.U32 R86, R96, 0x10, RZ ;  /* 0x0000001060567819 */ /* 0x000fe200000006ff */
[----:B------:R-:W-:Y:S01]  /*62d0*/  IMAD R32, R81, R82, R32 ;  /* 0x0000005251207224 */ /* 0x000fe200078e0220 */
[----:B------:R-:W-:Y:S01]  /*62e0*/  SHF.R.S32.HI R81, RZ, 0x18, R92 ;  /* 0x00000018ff517819 */ /* 0x000fe2000001145c */
[C---:B------:R-:W-:Y:S01]  /*62f0*/  IMAD R39, R78.reuse, R39, RZ ;  /* 0x000000274e277224 */ /* 0x040fe200078e02ff */
[----:B------:R-:W-:Y:S01]  /*6300*/  I2IP.S8.S32.SAT R115, R35, R30, RZ ;  /* 0x0000001e23737239 */ /* 0x000fe200000014ff */
[-C--:B------:R-:W-:Y:S02]  /*6310*/  IMAD R33, R83, R82.reuse, R33 ;  /* 0x0000005253217224 */ /* 0x080fe400078e0221 */
[----:B------:R-:W-:Y:S01]  /*6320*/  IMAD R34, R85, R82, R34 ;  /* 0x0000005255227224 */ /* 0x000fe200078e0222 */
[----:B------:R-:W-:Y:S01]  /*6330*/  I2IP.S8.S32.SAT R115, R29, R28, R115 ;  /* 0x0000001c1d737239 */ /* 0x000fe20000001473 */
[C---:B------:R-:W-:Y:S01]  /*6340*/  IMAD.U32 R83, R93.reuse, 0x10000, RZ ;  /* 0x000100005d537824 */ /* 0x040fe200078e00ff */
[----:B------:R-:W-:Y:S01]  /*6350*/  SHF.L.U32 R85, R93, 0x8, RZ ;  /* 0x000000085d557819 */ /* 0x000fe200000006ff */
[----:B------:R-:W-:Y:S01]  /*6360*/  IMAD R39, R81, R82, R39 ;  /* 0x0000005251277224 */ /* 0x000fe200078e0227 */
[----:B------:R-:W-:Y:S01]  /*6370*/  MOV R81, R84 ;  /* 0x0000005400517202 */ /* 0x000fe20000000f00 */
[C---:B------:R-:W-:Y:S01]  /*6380*/  IMAD R36, R78.reuse, R40, RZ ;  /* 0x000000284e247224 */ /* 0x040fe200078e02ff */
[----:B------:R-:W-:Y:S01]  /*6390*/  SHF.R.S32.HI R83, RZ, 0x18, R83 ;  /* 0x00000018ff537819 */ /* 0x000fe20000011453 */
[C---:B------:R-:W-:Y:S01]  /*63a0*/  IMAD R37, R78.reuse, R41, RZ ;  /* 0x000000294e257224 */ /* 0x040fe200078e02ff */
[----:B------:R-:W-:Y:S01]  /*63b0*/  SHF.R.S32.HI R85, RZ, 0x18, R85 ;  /* 0x00000018ff557819 */ /* 0x000fe20000011455 */
[C---:B------:R-:W-:Y:S01]  /*63c0*/  IMAD R38, R78.reuse, R42, RZ ;  /* 0x0000002a4e267224 */ /* 0x040fe200078e02ff */
[----:B------:R1:W-:Y:S01]  /*63d0*/  STS.128 [R172+0x8200], R112 ;  /* 0x00820070ac007388 */ /* 0x0003e20000000c00 */
[----:B------:R-:W-:Y:S01]  /*63e0*/  IMAD R36, R81, R82, R36 ;  /* 0x0000005251247224 */ /* 0x000fe200078e0224 */
[----:B------:R-:W-:Y:S01]  /*63f0*/  I2IP.S8.S32.SAT R120, R39, R34, RZ ;  /* 0x0000002227787239 */ /* 0x000fe200000014ff */
[-C--:B------:R-:W-:Y:S01]  /*6400*/  IMAD R37, R83, R82.reuse, R37 ;  /* 0x0000005253257224 */ /* 0x080fe200078e0225 */
[----:B------:R-:W-:Y:S01]  /*6410*/  SHF.R.S32.HI R84, RZ, 0x18, R93 ;  /* 0x00000018ff547819 */ /* 0x000fe2000001145d */
[----:B------:R-:W-:Y:S01]  /*6420*/  IMAD R43, R78, R43, RZ ;  /* 0x0000002b4e2b7224 */ /* 0x000fe200078e02ff */
[C---:B------:R-:W-:Y:S01]  /*6430*/  SHF.L.U32 R83, R94.reuse, 0x10, RZ ;  /* 0x000000105e537819 */ /* 0x040fe200000006ff */
[----:B------:R-:W-:Y:S01]  /*6440*/  IMAD R38, R85, R82, R38 ;  /* 0x0000005255267224 */ /* 0x000fe200078e0226 */
[----:B------:R-:W-:Y:S01]  /*6450*/  PRMT R81, R94, 0x8880, RZ ;  /* 0x000088805e517816 */ /* 0x000fe200000000ff */
[----:B------:R-:W-:Y:S01]  /*6460*/  IMAD R40, R78, R44, RZ ;  /* 0x0000002c4e287224 */ /* 0x000fe200078e02ff */
[----:B------:R-:W-:Y:S01]  /*6470*/  SHF.L.U32 R85, R94, 0x8, RZ ;  /* 0x000000085e557819 */ /* 0x000fe200000006ff */
[----:B------:R-:W-:Y:S01]  /*6480*/  IMAD R41, R78, R45, RZ ;  /* 0x0000002d4e297224 */ /* 0x000fe200078e02ff */
[----:B------:R-:W-:Y:S01]  /*6490*/  SHF.R.S32.HI R83, RZ, 0x18, R83 ;  /* 0x00000018ff537819 */ /* 0x000fe20000011453 */
[----:B------:R-:W-:Y:S01]  /*64a0*/  IMAD R43, R84, R82, R43 ;  /* 0x00000052542b7224 */ /* 0x000fe200078e022b */
[----:B------:R-:W-:Y:S01]  /*64b0*/  SHF.R.S32.HI R85, RZ, 0x18, R85 ;  /* 0x00000018ff557819 */ /* 0x000fe20000011455 */
[C---:B------:R-:W-:Y:S01]  /*64c0*/  IMAD R42, R78.reuse, R46, RZ ;  /* 0x0000002e4e2a7224 */ /* 0x040fe200078e02ff */
[----:B------:R-:W-:Y:S01]  /*64d0*/  I2IP.S8.S32.SAT R120, R33, R32, R120 ;  /* 0x0000002021787239 */ /* 0x000fe20000001478 */
[----:B------:R-:W-:Y:S01]  /*64e0*/  IMAD R40, R81, R82, R40 ;  /* 0x0000005251287224 */ /* 0x000fe200078e0228 */
[----:B------:R-:W-:Y:S01]  /*64f0*/  SHF.R.S32.HI R84, RZ, 0x18, R94 ;  /* 0x00000018ff547819 */ /* 0x000fe2000001145e */
[----:B------:R-:W-:Y:S01]  /*6500*/  IMAD R47, R78, R47, RZ ;  /* 0x0000002f4e2f7224 */ /* 0x000fe200078e02ff */
[----:B------:R-:W-:Y:S01]  /*6510*/  I2IP.S8.S32.SAT R121, R43, R38, RZ ;  /* 0x000000262b797239 */ /* 0x000fe200000014ff */
[-C--:B------:R-:W-:Y:S01]  /*6520*/  IMAD R41, R83, R82.reuse, R41 ;  /* 0x0000005253297224 */ /* 0x080fe200078e0229 */
[----:B------:R-:W-:Y:S01]  /*6530*/  PRMT R81, R95, 0x8880, RZ ;  /* 0x000088805f517816 */ /* 0x000fe200000000ff */
[-C--:B------:R-:W-:Y:S01]  /*6540*/  IMAD R42, R85, R82.reuse, R42 ;  /* 0x00000052552a7224 */ /* 0x080fe200078e022a */
[----:B------:R-:W-:Y:S01]  /*6550*/  SHF.L.U32 R83, R95, 0x10, RZ ;  /* 0x000000105f537819 */ /* 0x000fe200000006ff */
[----:B------:R-:W-:Y:S01]  /*6560*/  IMAD R47, R84, R82, R47 ;  /* 0x00000052542f7224 */ /* 0x000fe200078e022f */
[----:B------:R-:W-:Y:S01]  /*6570*/  I2IP.S8.S32.SAT R121, R37, R36, R121 ;  /* 0x0000002425797239 */ /* 0x000fe20000001479 */
[C---:B------:R-:W-:Y:S01]  /*6580*/  IMAD R44, R78.reuse, R48, RZ ;  /* 0x000000304e2c7224 */ /* 0x040fe200078e02ff */
[----:B------:R-:W-:Y:S01]  /*6590*/  SHF.R.S32.HI R83, RZ, 0x18, R83 ;  /* 0x00000018ff537819 */ /* 0x000fe20000011453 */
[----:B------:R-:W-:Y:S01]  /*65a0*/  IMAD.SHL.U32 R84, R95, 0x100, RZ ;  /* 0x000001005f547824 */ /* 0x000fe200078e00ff */
[----:B------:R-:W-:Y:S01]  /*65b0*/  I2IP.S8.S32.SAT R122, R47, R42, RZ ;  /* 0x0000002a2f7a7239 */ /* 0x000fe200000014ff */
[----:B------:R-:W-:Y:S01]  /*65c0*/  IMAD R45, R78, R49, RZ ;  /* 0x000000314e2d7224 */ /* 0x000fe200078e02ff */
[----:B------:R-:W-:Y:S01]  /*65d0*/  PRMT R85, R96, 0x8880, RZ ;  /* 0x0000888060557816 */ /* 0x000fe200000000ff */
[----:B------:R-:W-:Y:S01]  /*65e0*/  IMAD R44, R81, R82, R44 ;  /* 0x00000052512c7224 */ /* 0x000fe200078e022c */
[----:B------:R-:W-:Y:S01]  /*65f0*/  SHF.R.S32.HI R81, RZ, 0x18, R84 ;  /* 0x00000018ff517819 */ /* 0x000fe20000011454 */
[C---:B------:R-:W-:Y:S01]  /*6600*/  IMAD R46, R78.reuse, R50, RZ ;  /* 0x000000324e2e7224 */ /* 0x040fe200078e02ff */
[----:B------:R-:W-:Y:S01]  /*6610*/  I2IP.S8.S32.SAT R122, R41, R40, R122 ;  /* 0x00000028297a7239 */ /* 0x000fe2000000147a */
[----:B------:R-:W-:Y:S01]  /*6620*/  IMAD R45, R83, R82, R45 ;  /* 0x00000052532d7224 */ /* 0x000fe200078e022d */
[----:B------:R-:W-:Y:S01]  /*6630*/  SHF.R.S32.HI R83, RZ, 0x18, R95 ;  /* 0x00000018ff537819 */ /* 0x000fe2000001145f */
[----:B------:R-:W-:Y:S01]  /*6640*/  IMAD R51, R78, R51, RZ ;  /* 0x000000334e337224 */ /* 0x000fe200078e02ff */
[----:B------:R-:W-:Y:S01]  /*6650*/  SHF.L.U32 R84, R96, 0x8, RZ ;  /* 0x0000000860547819 */ /* 0x000fe200000006ff */
[C---:B------:R-:W-:Y:S02]  /*6660*/  IMAD R48, R78.reuse, R52, RZ ;  /* 0x000000344e307224 */ /* 0x040fe400078e02ff */
[-C--:B------:R-:W-:Y:S01]  /*6670*/  IMAD R46, R81, R82.reuse, R46 ;  /* 0x00000052512e7224 */ /* 0x080fe200078e022e */
[----:B------:R-:W-:Y:S01]  /*6680*/  SHF.R.S32.HI R81, RZ, 0x18, R86 ;  /* 0x00000018ff517819 */ /* 0x000fe20000011456 */
[C---:B------:R-:W-:Y:S01]  /*6690*/  IMAD R49, R78.reuse, R53, RZ ;  /* 0x000000354e317224 */ /* 0x040fe200078e02ff */
[----:B------:R-:W-:Y:S01]  /*66a0*/  SHF.R.S32.HI R86, RZ, 0x18, R99 ;  /* 0x00000018ff567819 */ /* 0x000fe20000011463 */
[----:B------:R-:W-:Y:S01]  /*66b0*/  IMAD R51, R83, R82, R51 ;  /* 0x0000005253337224 */ /* 0x000fe200078e0233 */
[----:B------:R-:W-:Y:S01]  /*66c0*/  SHF.R.S32.HI R83, RZ, 0x18, R84 ;  /* 0x00000018ff537819 */ /* 0x000fe20000011454 */
[C---:B------:R-:W-:Y:S01]  /*66d0*/  IMAD R50, R78.reuse, R54, RZ ;  /* 0x000000364e327224 */ /* 0x040fe200078e02ff */
[----:B------:R-:W-:Y:S01]  /*66e0*/  SHF.R.S32.HI R84, RZ, 0x18, R96 ;  /* 0x00000018ff547819 */ /* 0x000fe20000011460 */
[----:B------:R-:W-:Y:S01]  /*66f0*/  IMAD R48, R85, R82, R48 ;  /* 0x0000005255307224 */ /* 0x000fe200078e0230 */
[----:B------:R-:W-:Y:S01]  /*6700*/  I2IP.S8.S32.SAT R123, R51, R46, RZ ;  /* 0x0000002e337b7239 */ /* 0x000fe200000014ff */
[C---:B------:R-:W-:Y:S01]  /*6710*/  IMAD R55, R78.reuse, R55, RZ ;  /* 0x000000374e377224 */ /* 0x040fe200078e02ff */
[----:B------:R-:W-:Y:S01]  /*6720*/  SHF.L.U32 R85, R97, 0x10, RZ ;  /* 0x0000001061557819 */ /* 0x000fe200000006ff */
[----:B------:R-:W-:Y:S01]  /*6730*/  IMAD R49, R81, R82, R49 ;  /* 0x0000005251317224 */ /* 0x000fe200078e0231 */
[----:B------:R-:W-:Y:S01]  /*6740*/  PRMT R81, R97, 0x8880, RZ ;  /* 0x0000888061517816 */ /* 0x000fe200000000ff */
[----:B------:R-:W-:Y:S01]  /*6750*/  IMAD R52, R78, R56, RZ ;  /* 0x000000384e347224 */ /* 0x000fe200078e02ff */
[----:B------:R-:W-:Y:S01]  /*6760*/  I2IP.S8.S32.SAT R123, R45, R44, R123 ;  /* 0x0000002c2d7b7239 */ /* 0x000fe2000000147b */
[-C--:B------:R-:W-:Y:S01]  /*6770*/  IMAD R50, R83, R82.reuse, R50 ;  /* 0x0000005253327224 */ /* 0x080fe200078e0232 */
[----:B------:R-:W-:Y:S01]  /*6780*/  SHF.R.S32.HI R83, RZ, 0x18, R85 ;  /* 0x00000018ff537819 */ /* 0x000fe20000011455 */
[-C--:B------:R-:W-:Y:S01]  /*6790*/  IMAD R55, R84, R82.reuse, R55 ;  /* 0x0000005254377224 */ /* 0x080fe200078e0237 */
[----:B------:R-:W-:Y:S01]  /*67a0*/  PRMT R85, R98, 0x8880, RZ ;  /* 0x0000888062557816 */ /* 0x000fe200000000ff */
[----:B------:R-:W-:Y:S01]  /*67b0*/  IMAD R52, R81, R82, R52 ;  /* 0x0000005251347224 */ /* 0x000fe200078e0234 */
[----:B------:R-:W-:Y:S01]  /*67c0*/  SHF.L.U32 R81, R97, 0x8, RZ ;  /* 0x0000000861517819 */ /* 0x000fe200000006ff */
[C---:B------:R-:W-:Y:S01]  /*67d0*/  IMAD R53, R78.reuse, R57, RZ ;  /* 0x000000394e357224 */ /* 0x040fe200078e02ff */
[----:B------:R1:W-:Y:S01]  /*67e0*/  STS.128 [R171+0x8200], R120 ;  /* 0x00820078ab007388 */ /* 0x0003e20000000c00 */
[----:B------:R-:W-:Y:S01]  /*67f0*/  IMAD R54, R78, R58, RZ ;  /* 0x0000003a4e367224 */ /* 0x000fe200078e02ff */
[----:B------:R-:W-:Y:S01]  /*6800*/  SHF.R.S32.HI R81, RZ, 0x18, R81 ;  /* 0x00000018ff517819 */ /* 0x000fe20000011451 */
[----:B------:R-:W-:Y:S01]  /*6810*/  IMAD R53, R83, R82, R53 ;  /* 0x0000005253357224 */ /* 0x000fe200078e0235 */
[----:B------:R-:W-:Y:S01]  /*6820*/  SHF.L.U32 R84, R98, 0x10, RZ ;  /* 0x0000001062547819 */ /* 0x000fe200000006ff */
[C---:B------:R-:W-:Y:S01]  /*6830*/  IMAD R59, R78.reuse, R59, RZ ;  /* 0x0000003b4e3b7224 */ /* 0x040fe200078e02ff */
[----:B------:R-:W-:Y:S01]  /*6840*/  SHF.R.S32.HI R83, RZ, 0x18, R97 ;  /* 0x00000018ff537819 */ /* 0x000fe20000011461 */
[C---:B------:R-:W-:Y:S01]  /*6850*/  IMAD R56, R78.reuse, R60, RZ ;  /* 0x0000003c4e387224 */ /* 0x040fe200078e02ff */
[----:B------:R-:W-:Y:S01]  /*6860*/  I2IP.S8.S32.SAT R124, R55, R50, RZ ;  /* 0x00000032377c7239 */ /* 0x000fe200000014ff */
[----:B------:R-:W-:Y:S01]  /*6870*/  IMAD R54, R81, R82, R54 ;  /* 0x0000005251367224 */ /* 0x000fe200078e0236 */
[----:B------:R-:W-:Y:S01]  /*6880*/  SHF.R.S32.HI R84, RZ, 0x18, R84 ;  /* 0x00000018ff547819 */ /* 0x000fe20000011454 */
[----:B------:R-:W-:Y:S01]  /*6890*/  IMAD R57, R78, R61, RZ ;  /* 0x0000003d4e397224 */ /* 0x000fe200078e02ff */
[----:B------:R-:W-:Y:S01]  /*68a0*/  I2IP.S8.S32.SAT R124, R49, R48, R124 ;  /* 0x00000030317c7239 */ /* 0x000fe2000000147c */
[-C--:B------:R-:W-:Y:S01]  /*68b0*/  IMAD R59, R83, R82.reuse, R59 ;  /* 0x00000052533b7224 */ /* 0x080fe200078e023b */
[----:B------:R-:W-:Y:S01]  /*68c0*/  PRMT R83, R99, 0x8880, RZ ;  /* 0x0000888063537816 */ /* 0x000fe200000000ff */
[-C--:B------:R-:W-:Y:S01]  /*68d0*/  IMAD R56, R85, R82.reuse, R56 ;  /* 0x0000005255387224 */ /* 0x080fe200078e0238 */
[----:B------:R-:W-:Y:S01]  /*68e0*/  SHF.R.S32.HI R81, RZ, 0x18, R98 ;  /* 0x00000018ff517819 */ /* 0x000fe20000011462 */
[----:B------:R-:W-:Y:S01]  /*68f0*/  IMAD R57, R84, R82, R57 ;  /* 0x0000005254397224 */ /* 0x000fe200078e0239 */
[----:B------:R-:W-:Y:S01]  /*6900*/  I2IP.S8.S32.SAT R125, R59, R54, RZ ;  /* 0x000000363b7d7239 */ /* 0x000fe200000014ff */
[C---:B------:R-:W-:Y:S01]  /*6910*/  IMAD R58, R78.reuse, R62, RZ ;  /* 0x0000003e4e3a7224 */ /* 0x040fe200078e02ff */
[C---:B------:R-:W-:Y:S01]  /*6920*/  SHF.L.U32 R85, R99.reuse, 0x8, RZ ;  /* 0x0000000863557819 */ /* 0x040fe200000006ff */
[----:B------:R-:W-:Y:S01]  /*6930*/  IMAD.U32 R84, R99, 0x10000, RZ ;  /* 0x0001000063547824 */ /* 0x000fe200078e00ff */
[----:B------:R-:W-:Y:S01]  /*6940*/  I2IP.S8.S32.SAT R125, R53, R52, R125 ;  /* 0x00000034357d7239 */ /* 0x000fe2000000147d */
[C---:B------:R-:W-:Y:S01]  /*6950*/  IMAD R63, R78.reuse, R63, RZ ;  /* 0x0000003f4e3f7224 */ /* 0x040fe200078e02ff */
[----:B------:R-:W-:Y:S01]  /*6960*/  SHF.R.S32.HI R85, RZ, 0x18, R85 ;  /* 0x00000018ff557819 */ /* 0x000fe20000011455 */
[C---:B------:R-:W-:Y:S01]  /*6970*/  IMAD R60, R78.reuse, R64, RZ ;  /* 0x000000404e3c7224 */ /* 0x040fe200078e02ff */
[----:B------:R-:W-:Y:S01]  /*6980*/  SHF.R.S32.HI R84, RZ, 0x18, R84 ;  /* 0x00000018ff547819 */ /* 0x000fe20000011454 */
[-C--:B------:R-:W-:Y:S02]  /*6990*/  IMAD R58, R87, R82.reuse, R58 ;  /* 0x00000052573a7224 */ /* 0x080fe400078e023a */
[C---:B------:R-:W-:Y:S02]  /*69a0*/  IMAD R61, R78.reuse, R65, RZ ;  /* 0x000000414e3d7224 */ /* 0x040fe400078e02ff */
[-C--:B------:R-:W-:Y:S02]  /*69b0*/  IMAD R63, R81, R82.reuse, R63 ;  /* 0x00000052513f7224 */ /* 0x080fe400078e023f */
[----:B------:R-:W-:Y:S02]  /*69c0*/  IMAD R60, R83, R82, R60 ;  /* 0x00000052533c7224 */ /* 0x000fe400078e023c */
[----:B------:R-:W-:Y:S01]  /*69d0*/  IMAD R62, R78, R66, RZ ;  /* 0x000000424e3e7224 */ /* 0x000fe200078e02ff */
[----:B------:R-:W-:Y:S01]  /*69e0*/  I2IP.S8.S32.SAT R126, R63, R58, RZ ;  /* 0x0000003a3f7e7239 */ /* 0x000fe200000014ff */
[----:B------:R-:W-:Y:S02]  /*69f0*/  IMAD R61, R84, R82, R61 ;  /* 0x00000052543d7224 */ /* 0x000fe400078e023d */
[----:B------:R-:W-:Y:S01]  /*6a00*/  IMAD R67, R78, R67, RZ ;  /* 0x000000434e437224 */ /* 0x000fe200078e02ff */
[----:B------:R-:W-:Y:S01]  /*6a10*/  I2IP.S8.S32.SAT R126, R57, R56, R126 ;  /* 0x00000038397e7239 */ /* 0x000fe2000000147e */
[-C--:B------:R-:W-:Y:S02]  /*6a20*/  IMAD R62, R85, R82.reuse, R62 ;  /* 0x00000052553e7224 */ /* 0x080fe400078e023e */
[----:B------:R-:W-:Y:S05]  /*6a30*/  IMAD R67, R86, R82, R67 ;  /* 0x0000005256437224 */ /* 0x000fea00078e0243 */
[----:B------:R-:W-:Y:S04]  /*6a40*/  I2IP.S8.S32.SAT R127, R67, R62, RZ ;  /* 0x0000003e437f7239 */ /* 0x000fe800000014ff */
[----:B------:R-:W-:Y:S05]  /*6a50*/  I2IP.S8.S32.SAT R127, R61, R60, R127 ;  /* 0x0000003c3d7f7239 */ /* 0x000fea000000147f */
[----:B------:R1:W-:Y:S01]  /*6a60*/  STS.128 [R170+0x8200], R124 ;  /* 0x0082007caa007388 */ /* 0x0003e20000000c00 */
[----:B------:R-:W-:Y:S01]  /*6a70*/  @!PT LDS RZ, [RZ] ;  /* 0x00000000fffff984 */ /* 0x000fe20000000800 */
[----:B------:R-:W-:Y:S01]  /*6a80*/  @!PT LDS RZ, [RZ] ;  /* 0x00000000fffff984 */ /* 0x000fe20000000800 */
[----:B------:R-:W-:Y:S01]  /*6a90*/  @!PT LDS RZ, [RZ] ;  /* 0x00000000fffff984 */ /* 0x000fe20000000800 */
[----:B------:R-:W-:Y:S01]  /*6aa0*/  @!PT LDS RZ, [RZ] ;  /* 0x00000000fffff984 */ /* 0x000fe20000000800 */
[----:B------:R2:W-:Y:S07]  /*6ab0*/  MEMBAR.ALL.CTA ;  /* 0x0000000000007992 */ /* 0x0005ee0000008000 */
[----:B--2---:R-:W2:Y:S02]  /*6ac0*/  FENCE.VIEW.ASYNC.S ;  /* 0x00000000000073c6 */ /* 0x004ea40000000000 */
[----:B--2---:R-:W-:Y:S06]  /*6ad0*/  BAR.SYNC.DEFER_BLOCKING 0x1, 0x80 ;  /* 0x0042000000007b1d */ /* 0x004fec0000010000 */
[----:B------:R-:W-:Y:S05]  /*6ae0*/  @P0 BRA `(.L_x_96) ;  /* 0x0000000000280947 */ /* 0x000fea0003800000 */
[----:B------:R-:W-:Y:S02]  /*6af0*/  UIADD3 UR4, UPT, UPT, UR49, 0x8200, URZ ;  /* 0x0000820031047890 */ /* 0x000fe4000fffe0ff */
[----:B------:R-:W-:Y:S01]  /*6b00*/  UIADD3 UR6, UP0, UPT, UR52, 0x680, URZ ;  /* 0x0000068034067890 */ /* 0x000fe2000ff1e0ff */
[----:B------:R-:W-:Y:S03]  /*6b10*/  UMOV UR43, UR36 ;  /* 0x00000024002b7c82 */ /* 0x000fe60008000000 */
[----:B------:R-:W-:Y:S01]  /*6b20*/  MOV R166, UR4 ;  /* 0x0000000400a67c02 */ /* 0x000fe20008000f00 */
[----:B------:R-:W-:Y:S03]  /*6b30*/  UIADD3.X UR7, UPT, UPT, URZ, UR53, URZ, UP0, !UPT ;  /* 0x00000035ff077290 */ /* 0x000fe600087fe4ff */
[----:B------:R-:W-:Y:S11]  /*6b40*/  R2UR UR40, R166 ;  /* 0x00000000a62872ca */ /* 0x000ff600000e0000 */
[----:B------:R-:W-:Y:S02]  /*6b50*/  @!UPT UIADD3 URZ, UPT, UPT, URZ, URZ, URZ ;  /* 0x000000fffffff290 */ /* 0x000fe4000fffe0ff */
[----:B------:R2:W-:Y:S01]  /*6b60*/  UTMASTG.3D [UR40], [UR6] ;  /* 0x00000028060073b5 */ /* 0x0005e20008010000 */
[----:B------:R0:W-:Y:S01]  /*6b70*/  UTMACMDFLUSH ;  /* 0x00000000000079b7 */ /* 0x0001e20000000000 */
[----:B--2---:R-:W-:Y:S04]  /*6b80*/  DEPBAR.LE SB0, 0x1 ;  /* 0x000080400000791a */ /* 0x004fe80000000000 */
.L_x_96:
[----:B------:R-:W-:Y:S05]  /*6b90*/  BSYNC.RECONVERGENT B0 ;  /* 0x0000000000007941 */ /* 0x000fea0003800200 */
.L_x_95:
[----:B------:R-:W-:Y:S06]  /*6ba0*/  BAR.SYNC.DEFER_BLOCKING 0x1, 0x80 ;  /* 0x0042000000007b1d */ /* 0x000fec0000010000 */
[----:B------:R-:W2:Y:S01]  /*6bb0*/  @P6 SYNCS.PHASECHK.TRANS64.TRYWAIT P0, [R118+URZ+0x30], R119 ;  /* 0x00003077760065a7 */ /* 0x000ea200080011ff */
[----:B------:R-:W-:Y:S01]  /*6bc0*/  BSSY B1, `(.L_x_97) ;  /* 0x0000023000017945 */ /* 0x000fe20003800000 */
[----:B--2---:R-:W-:Y:S03]  /*6bd0*/  @P6 SEL R109, RZ, 0x1, !P0 ;  /* 0x00000001ff6d6807 */ /* 0x004fe60004000000 */
[----:B------:R-:W-:Y:S05]  /*6be0*/  @!P6 BRA `(.L_x_98) ;  /* 0x000000000080e947 */ /* 0x000fea0003800000 */
[----:B------:R-:W-:Y:S01]  /*6bf0*/  ISETP.NE.AND P1, PT, R110, RZ, PT ;  /* 0x000000ff6e00720c */ /* 0x000fe20003f25270 */
[----:B------:R-:W-:Y:S01]  /*6c00*/  BSSY B0, `(.L_x_99) ;  /* 0x000000a000007945 */ /* 0x000fe20003800000 */
[----:B------:R-:W-:Y:S11]  /*6c10*/  ISETP.NE.AND P0, PT, R109, RZ, PT ;  /* 0x000000ff6d00720c */ /* 0x000ff60003f05270 */
[----:B------:R-:W-:Y:S04]  /*6c20*/  @P1 IMAD R5, R160, 0x2000, R111 ;  /* 0x00002000a0051824 */ /* 0x000fe800078e026f */
[--C-:B------:R-:W-:Y:S01]  /*6c30*/  @P1 IMAD.IADD R4, R165, 0x1, R5.reuse ;  /* 0x00000001a5041824 */ /* 0x100fe200078e0205 */
[----:B------:R-:W-:Y:S01]  /*6c40*/  @P1 IADD3 R2, PT, PT, R164, R5, RZ ;  /* 0x00000005a4021210 */ /* 0x000fe20007ffe0ff */
[----:B------:R-:W-:Y:S01]  /*6c50*/  @P1 IMAD.IADD R0, R116, 0x1, R5 ;  /* 0x0000000174001824 */ /* 0x000fe200078e0205 */
[----:B------:R-:W-:Y:S06]  /*6c60*/  @P0 BRA `(.L_x_100) ;  /* 0x00000000000c0947 */ /* 0x000fec0003800000 */
[----:B------:R-:W-:Y:S04]  /*6c70*/  SHF.L.U32 R3, R159, 0x1f, RZ ;  /* 0x0000001f9f037819 */ /* 0x000fe800000006ff */
[----:B------:R-:W2:Y:S02]  /*6c80*/  SYNCS.PHASECHK.TRANS64.TRYWAIT P0, [R118+URZ+0x30], R3 ;  /* 0x00003003760075a7 */ /* 0x000ea400080011ff */
[----:B--2---:R-:W-:Y:S05]  /*6c90*/  @!P0 BRA `(.L_x_101) ;  /* 0x0000004800e88947 */ /* 0x004fea0003800000 */
.L_x_100:
[----:B------:R-:W-:Y:S05]  /*6ca0*/  BSYNC B0 ;  /* 0x0000000000007941 */ /* 0x000fea0003800000 */
.L_x_99:
[----:B------:R-:W-:Y:S01]  /*6cb0*/  ISETP.NE.AND P0, PT, R110, RZ, PT ;  /* 0x000000ff6e00720c */ /* 0x000fe20003f05270 */
[----:B--2---:R-:W-:Y:S02]  /*6cc0*/  VIADD R118, R118, 0x50 ;  /* 0x0000005076767836 */ /* 0x004fe40000000000 */
[----:B------:R-:W-:Y:S02]  /*6cd0*/  IMAD.U32 R3, RZ, RZ, UR37 ;  /* 0x00000025ff037e24 */ /* 0x000fe4000f8e00ff */
[----:B------:R-:W-:Y:S03]  /*6ce0*/  VIADD R160, R160, 0x1 ;  /* 0x00000001a0a07836 */ /* 0x000fe60000000000 */
[----:B------:R-:W-:Y:S05]  /*6cf0*/  PRMT R3, R3, 0x654, R118 ;  /* 0x0000065403037816 */ /* 0x000fea0000000076 */
[----:B------:R2:W3:Y:S04]  /*6d00*/  @P0 LDS.128 R100, [R5+0x200] ;  /* 0x0002000005640984 */ /* 0x0004e80000000c00 */
[----:B------:R2:W4:Y:S04]  /*6d10*/  @P0 LDS.128 R88, [R4+0x200] ;  /* 0x0002000004580984 */ /* 0x0005280000000c00 */
        /* <DEDUP_REMOVED lines=9> */
[----:B------:R-:W-:Y:S02]  /*6db0*/  SEL R6, RZ, 0x1, P0 ;  /* 0x00000001ff067807 */ /* 0x000fe40000000000 */
[----:B------:R-:W-:Y:S02]  /*6dc0*/  SEL R160, R160, RZ, P0 ;  /* 0x000000ffa0a07207 */ /* 0x000fe40000000000 */
[----:B------:R-:W-:Y:S01]  /*6dd0*/  LOP3.LUT R159, R159, R6, RZ, 0x3c, !PT ;  /* 0x000000069f9f7212 */ /* 0x000fe200078e3cff */
[----:B-----5:R2:W-:Y:S06]  /*6de0*/  SYNCS.ARRIVE.TRANS64.RED.A1T0 RZ, [R3+URZ], RZ ;  /* 0x000000ff03ff79a7 */ /* 0x0205ec00081004ff */
.L_x_98:
[----:B------:R-:W-:Y:S05]  /*6df0*/  BSYNC B1 ;  /* 0x0000000000017941 */ /* 0x000fea0003800000 */
.L_x_97:
[----:B--2---:R-:W-:Y:S05]  /*6e00*/  VIADD R3, R80, 0x40 ;  /* 0x0000004050037836 */ /* 0x004fea0000000000 */
[----:B------:R-:W-:Y:S04]  /*6e10*/  SHF.R.U32.HI R3, RZ, 0x15, R3 ;  /* 0x00000015ff037819 */ /* 0x000fe80000011603 */
[----:B------:R-:W-:Y:S11]  /*6e20*/  LOP3.LUT P0, RZ, R3, 0x3, R154, 0x48, !PT ;  /* 0x0000000303ff7812 */ /* 0x000ff6000780489a */
[----:B------:R-:W-:Y:S02]  /*6e30*/  @!UPT UIADD3 URZ, UPT, UPT, URZ, URZ, URZ ;  /* 0x000000fffffff290 */ /* 0x000fe4000fffe0ff */
[----:B------:R-:W-:Y:S05]  /*6e40*/  @!P0 BRA `(.L_x_102) ;  /* 0x0000000000408947 */ /* 0x000fea0003800000 */
[----:B------:R-:W2:Y:S01]  /*6e50*/  LDCU.64 UR8, c[0x4][0x78] ;  /* 0x01000f00ff0877ac */ /* 0x000ea20008000a00 */
[----:B------:R-:W-:Y:S01]  /*6e60*/  MOV R3, 0x0 ;  /* 0x0000000000037802 */ /* 0x000fe20000000f00 */
[----:B------:R-:W-:Y:S02]  /*6e70*/  HFMA2 R12, -RZ, RZ, 0, 5.9604644775390625e-08 ;  /* 0x00000001ff0c7431 */ /* 0x000fe400000001ff */
[----:B------:R-:W-:Y:S02]  /*6e80*/  IMAD.MOV.U32 R8, RZ, RZ, 0x192 ;  /* 0x00000192ff087424 */ /* 0x000fe400078e00ff */
[----:B------:R-:W-:Y:S01]  /*6e90*/  IMAD.MOV.U32 R13, RZ, RZ, RZ ;  /* 0x000000ffff0d7224 */ /* 0x000fe200078e00ff */
[----:B------:R-:W5:Y:S01]  /*6ea0*/  LDCU.64 UR6, c[0x4][0x80] ;  /* 0x01001000ff0677ac */ /* 0x000f620008000a00 */
[----:B------:R-:W1:Y:S01]  /*6eb0*/  LDC.64 R2, c[0x4][R3] ;  /* 0x0100000003027b82 */ /* 0x000e620000000a00 */
[----:B------:R-:W3:Y:S01]  /*6ec0*/  LDCU.64 UR4, c[0x4][0x18] ;  /* 0x01000300ff0477ac */ /* 0x000ee20008000a00 */
[----:B--2---:R-:W-:Y:S01]  /*6ed0*/  MOV R5, UR9 ;  /* 0x0000000900057c02 */ /* 0x004fe20008000f00 */
[----:B------:R-:W-:Y:S01]  /*6ee0*/  IMAD.U32 R4, RZ, RZ, UR8 ;  /* 0x00000008ff047e24 */ /* 0x000fe2000f8e00ff */
[----:B-----5:R-:W-:Y:S01]  /*6ef0*/  MOV R7, UR7 ;  /* 0x0000000700077c02 */ /* 0x020fe20008000f00 */
[----:B------:R-:W-:Y:S01]  /*6f00*/  IMAD.U32 R6, RZ, RZ, UR6 ;  /* 0x00000006ff067e24 */ /* 0x000fe2000f8e00ff */
[----:B---3--:R-:W-:Y:S01]  /*6f10*/  MOV R11, UR5 ;  /* 0x00000005000b7c02 */ /* 0x008fe20008000f00 */
[----:B------:R-:W-:Y:S02]  /*6f20*/  IMAD.U32 R10, RZ, RZ, UR4 ;  /* 0x00000004ff0a7e24 */ /* 0x000fe4000f8e00ff */
[----:B------:R-:W-:Y:S07]  /*6f30*/  LEPC R20, `(.L_x_102) ;  /* 0x000000001014794e */ /* 0x000fee0000000000 */
[----:B-1--4-:R-:W-:Y:S05]  /*6f40*/  CALL.ABS.NOINC R2 ;  /* 0x0000000002007343 */ /* 0x012fea0003c00000 */
.L_x_102:
[----:B------:R-:W-:Y:S05]  /*6f50*/  WARPSYNC.ALL ;  /* 0x0000000000007948 */ /* 0x000fea0003800000 */
[----:B------:R-:W-:Y:S01]  /*6f60*/  R2UR UR4, R80 ;  /* 0x00000000500472ca */ /* 0x000fe200000e0000 */
[----:B------:R-:W-:Y:S01]  /*6f70*/  BSSY.RECONVERGENT B0, `(.L_x_103) ;  /* 0x000011c000007945 */ /* 0x000fe20003800200 */
[C---:B---3--:R-:W-:Y:S02]  /*6f80*/  PRMT R81, R100.reuse, 0x8880, RZ ;  /* 0x0000888064517816 */ /* 0x048fe400000000ff */
[C---:B------:R-:W-:Y:S02]  /*6f90*/  SHF.L.U32 R84, R100.reuse, 0x8, RZ ;  /* 0x0000000864547819 */ /* 0x040fe400000006ff */
[----:B------:R-:W-:Y:S02]  /*6fa0*/  SHF.L.U32 R83, R100, 0x10, RZ ;  /* 0x0000001064537819 */ /* 0x000fe400000006ff */
[----:B------:R-:W-:Y:S02]  /*6fb0*/  SHF.R.S32.HI R84, RZ, 0x18, R84 ;  /* 0x00000018ff547819 */ /* 0x000fe40000011454 */
[----:B------:R-:W-:Y:S02]  /*6fc0*/  SHF.R.S32.HI R83, RZ, 0x18, R83 ;  /* 0x00000018ff537819 */ /* 0x000fe40000011453 */
[----:B------:R-:W-:Y:S01]  /*6fd0*/  ISETP.NE.AND P0, PT, R167, RZ, PT ;  /* 0x000000ffa700720c */ /* 0x000fe20003f05270 */
[----:B------:R-:W2:Y:S01]  /*6fe0*/  LDTM.x64 R4, tmem[UR4+0x40] ;  /* 0x00004004000479ee */ /* 0x000ea20008340000 */
[----:B------:R-:W-:Y:S01]  /*6ff0*/  ISETP.NE.AND P6, PT, R117, RZ, PT ;  /* 0x000000ff7500720c */ /* 0x000fe20003fc5270 */
[C---:B--2---:R-:W-:Y:S02]  /*7000*/  IMAD R0, R78.reuse, R4, RZ ;  /* 0x000000044e007224 */ /* 0x044fe400078e02ff */
[C---:B------:R-:W-:Y:S02]  /*7010*/  IMAD R3, R78.reuse, R6, RZ ;  /* 0x000000064e037224 */ /* 0x040fe400078e02ff */
[C---:B------:R-:W-:Y:S02]  /*7020*/  IMAD R4, R78.reuse, R8, RZ ;  /* 0x000000084e047224 */ /* 0x040fe400078e02ff */
[C---:B------:R-:W-:Y:S02]  /*7030*/  IMAD R6, R78.reuse, R10, RZ ;  /* 0x0000000a4e067224 */ /* 0x040fe400078e02ff */
[C---:B------:R-:W-:Y:S02]  /*7040*/  IMAD R2, R78.reuse, R5, RZ ;  /* 0x000000054e027224 */ /* 0x040fe400078e02ff */
[C---:B------:R-:W-:Y:S02]  /*7050*/  IMAD R8, R78.reuse, R12, RZ ;  /* 0x0000000c4e087224 */ /* 0x040fe400078e02ff */
[C---:B------:R-:W-:Y:S02]  /*7060*/  IMAD R10, R78.reuse, R14, RZ ;  /* 0x0000000e4e0a7224 */ /* 0x040fe400078e02ff */
[C---:B------:R-:W-:Y:S02]  /*7070*/  IMAD R5, R78.reuse, R9, RZ ;  /* 0x000000094e057224 */ /* 0x040fe400078e02ff */
[----:B------:R-:W-:Y:S01]  /*7080*/  IMAD R0, R81, R82, R0 ;  /* 0x0000005251007224 */ /* 0x000fe200078e0200 */
[----:B------:R-:W-:Y:S01]  /*7090*/  SHF.L.U32 R81, R101, 0x8, RZ ;  /* 0x0000000865517819 */ /* 0x000fe200000006ff */
[C---:B------:R-:W-:Y:S02]  /*70a0*/  IMAD R12, R78.reuse, R16, RZ ;  /* 0x000000104e0c7224 */ /* 0x040fe400078e02ff */
[C---:B------:R-:W-:Y:S01]  /*70b0*/  IMAD R14, R78.reuse, R18, RZ ;  /* 0x000000124e0e7224 */ /* 0x040fe200078e02ff */
[----:B------:R-:W-:Y:S01]  /*70c0*/  SHF.R.S32.HI R81, RZ, 0x18, R81 ;  /* 0x00000018ff517819 */ /* 0x000fe20000011451 */
[C---:B------:R-:W-:Y:S02]  /*70d0*/  IMAD R9, R78.reuse, R13, RZ ;  /* 0x0000000d4e097224 */ /* 0x040fe400078e02ff */
[C---:B------:R-:W-:Y:S02]  /*70e0*/  IMAD R16, R78.reuse, R20, RZ ;  /* 0x000000144e107224 */ /* 0x040fe400078e02ff */
[C---:B------:R-:W-:Y:S02]  /*70f0*/  IMAD R18, R78.reuse, R22, RZ ;  /* 0x000000164e127224 */ /* 0x040fe400078e02ff */
[C---:B------:R-:W-:Y:S02]  /*7100*/  IMAD R13, R78.reuse, R17, RZ ;  /* 0x000000114e0d7224 */ /* 0x040fe400078e02ff */
[C---:B------:R-:W-:Y:S02]  /*7110*/  IMAD R20, R78.reuse, R24, RZ ;  /* 0x000000184e147224 */ /* 0x040fe400078e02ff */
[C---:B------:R-:W-:Y:S02]  /*7120*/  IMAD R22, R78.reuse, R26, RZ ;  /* 0x0000001a4e167224 */ /* 0x040fe400078e02ff */
[----:B------:R-:W-:Y:S01]  /*7130*/  IMAD R2, R83, R82, R2 ;  /* 0x0000005253027224 */ /* 0x000fe200078e0202 */
[----:B------:R-:W-:Y:S01]  /*7140*/  SHF.R.S32.HI R83, RZ, 0x18, R101 ;  /* 0x00000018ff537819 */ /* 0x000fe20000011465 */
[C---:B------:R-:W-:Y:S02]  /*7150*/  IMAD R17, R78.reuse, R21, RZ ;  /* 0x000000154e117224 */ /* 0x040fe400078e02ff */
[C---:B------:R-:W-:Y:S02]  /*7160*/  IMAD R24, R78.reuse, R28, RZ ;  /* 0x0000001c4e187224 */ /* 0x040fe400078e02ff */
[C---:B------:R-:W-:Y:S02]  /*7170*/  IMAD R26, R78.reuse, R30, RZ ;  /* 0x0000001e4e1a7224 */ /* 0x040fe400078e02ff */
[C---:B------:R-:W-:Y:S02]  /*7180*/  IMAD R21, R78.reuse, R25, RZ ;  /* 0x000000194e157224 */ /* 0x040fe400078e02ff */
[C---:B------:R-:W-:Y:S02]  /*7190*/  IMAD R28, R78.reuse, R32, RZ ;  /* 0x000000204e1c7224 */ /* 0x040fe400078e02ff */
[----:B------:R-:W-:Y:S02]  /*71a0*/  IMAD R30, R78, R34, RZ ;  /* 0x000000224e1e7224 */ /* 0x000fe400078e02ff */
[----:B------:R-:W-:Y:S02]  /*71b0*/  IMAD R3, R84, R82, R3 ;  /* 0x0000005254037224 */ /* 0x000fe400078e0203 */
[C---:B------:R-:W-:Y:S02]  /*71c0*/  IMAD R25, R78.reuse, R29, RZ ;  /* 0x0000001d4e197224 */ /* 0x040fe400078e02ff */
        /* <DEDUP_REMOVED lines=14> */
[C---:B------:R-:W-:Y:S01]  /*72b0*/  IMAD R60, R78.reuse, R64, RZ ;  /* 0x000000404e3c7224 */ /* 0x040fe200078e02ff */
[----:B------:R-:W-:Y:S01]  /*72c0*/  SHF.R.S32.HI R64, RZ, 0x18, R100 ;  /* 0x00000018ff407819 */ /* 0x000fe20000011464 */
[C---:B------:R-:W-:Y:S02]  /*72d0*/  IMAD R34, R78.reuse, R38, RZ ;  /* 0x000000264e227224 */ /* 0x040fe400078e02ff */
[C---:B------:R-:W-:Y:S02]  /*72e0*/  IMAD R38, R78.reuse, R42, RZ ;  /* 0x0000002a4e267224 */ /* 0x040fe400078e02ff */
[C---:B------:R-:W-:Y:S02]  /*72f0*/  IMAD R57, R78.reuse, R61, RZ ;  /* 0x0000003d4e397224 */ /* 0x040fe400078e02ff */
[C---:B------:R-:W-:Y:S01]  /*7300*/  IMAD R61, R78.reuse, R65, RZ ;  /* 0x000000414e3d7224 */ /* 0x040fe200078e02ff */
[C---:B------:R-:W-:Y:S01]  /*7310*/  PRMT R65, R101.reuse, 0x8880, RZ ;  /* 0x0000888065417816 */ /* 0x040fe200000000ff */
[C---:B------:R-:W-:Y:S02]  /*7320*/  IMAD R42, R78.reuse, R46, RZ ;  /* 0x0000002e4e2a7224 */ /* 0x040fe400078e02ff */
[C---:B------:R-:W-:Y:S02]  /*7330*/  IMAD R46, R78.reuse, R50, RZ ;  /* 0x000000324e2e7224 */ /* 0x040fe400078e02ff */
[C---:B------:R-:W-:Y:S02]  /*7340*/  IMAD R51, R78.reuse, R51, RZ ;  /* 0x000000334e337224 */ /* 0x040fe400078e02ff */
[C---:B------:R-:W-:Y:S02]  /*7350*/  IMAD R50, R78.reuse, R54, RZ ;  /* 0x000000364e327224 */ /* 0x040fe400078e02ff */
[C---:B------:R-:W-:Y:S02]  /*7360*/  IMAD R54, R78.reuse, R58, RZ ;  /* 0x0000003a4e367224 */ /* 0x040fe400078e02ff */
[C---:B------:R-:W-:Y:S02]  /*7370*/  IMAD R58, R78.reuse, R62, RZ ;  /* 0x0000003e4e3a7224 */ /* 0x040fe400078e02ff */
[C---:B------:R-:W-:Y:S01]  /*7380*/  IMAD R62, R78.reuse, R66, RZ ;  /* 0x000000424e3e7224 */ /* 0x040fe200078e02ff */
[----:B------:R-:W-:Y:S01]  /*7390*/  SHF.L.U32 R66, R101, 0x10, RZ ;  /* 0x0000001065427819 */ /* 0x000fe200000006ff */
[C---:B------:R-:W-:Y:S02]  /*73a0*/  IMAD R7, R78.reuse, R7, RZ ;  /* 0x000000074e077224 */ /* 0x040fe400078e02ff */
[----:B------:R-:W-:Y:S01]  /*73b0*/  IMAD R11, R78, R11, RZ ;  /* 0x0000000b4e0b7224 */ /* 0x000fe200078e02ff */
[----:B------:R-:W-:Y:S01]  /*73c0*/  SHF.R.S32.HI R66, RZ, 0x18, R66 ;  /* 0x00000018ff427819 */ /* 0x000fe20000011442 */
[-C--:B------:R-:W-:Y:S01]  /*73d0*/  IMAD R7, R64, R82.reuse, R7 ;  /* 0x0000005240077224 */ /* 0x080fe200078e0207 */
[C---:B------:R-:W-:Y:S01]  /*73e0*/  PRMT R64, R102.reuse, 0x8880, RZ ;  /* 0x0000888066407816 */ /* 0x040fe200000000ff */
[-C--:B------:R-:W-:Y:S01]  /*73f0*/  IMAD R4, R65, R82.reuse, R4 ;  /* 0x0000005241047224 */ /* 0x080fe200078e0204 */
[----:B------:R-:W-:Y:S01]  /*7400*/  SHF.L.U32 R65, R102, 0x10, RZ ;  /* 0x0000001066417819 */ /* 0x000fe200000006ff */
[-C--:B------:R-:W-:Y:S02]  /*7410*/  IMAD R5, R66, R82.reuse, R5 ;  /* 0x0000005242057224 */ /* 0x080fe400078e0205 */
[-C--:B------:R-:W-:Y:S01]  /*7420*/  IMAD R6, R81, R82.reuse, R6 ;  /* 0x0000005251067224 */ /* 0x080fe200078e0206 */
[----:B------:R-:W-:Y:S01]  /*7430*/  I2IP.S8.S32.SAT R81, R7, R3, RZ ;  /* 0x0000000307517239 */ /* 0x000fe200000014ff */
[----:B------:R-:W-:Y:S01]  /*7440*/  IMAD R11, R83, R82, R11 ;  /* 0x00000052530b7224 */ /* 0x000fe200078e020b */
[----:B------:R-:W-:Y:S01]  /*7450*/  SHF.L.U32 R7, R102, 0x8, RZ ;  /* 0x0000000866077819 */ /* 0x000fe200000006ff */
[C---:B------:R-:W-:Y:S01]  /*7460*/  IMAD R15, R78.reuse, R15, RZ ;  /* 0x0000000f4e0f7224 */ /* 0x040fe200078e02ff */
[----:B------:R-:W-:Y:S01]  /*7470*/  MOV R3, R64 ;  /* 0x0000004000037202 */ /* 0x000fe20000000f00 */
[C---:B------:R-:W-:Y:S01]  /*7480*/  IMAD R19, R78.reuse, R19, RZ ;  /* 0x000000134e137224 */ /* 0x040fe200078e02ff */
[----:B------:R-:W-:Y:S01]  /*7490*/  I2IP.S8.S32.SAT R11, R11, R6, RZ ;  /* 0x000000060b0b7239 */ /* 0x000fe200000014ff */
[C---:B------:R-:W-:Y:S01]  /*74a0*/  IMAD R23, R78.reuse, R23, RZ ;  /* 0x000000174e177224 */ /* 0x040fe200078e02ff */
[----:B------:R-:W-:Y:S01]  /*74b0*/  SHF.R.S32.HI R6, RZ, 0x18, R65 ;  /* 0x00000018ff067819 */ /* 0x000fe20000011441 */
[----:B------:R-:W-:Y:S01]  /*74c0*/  IMAD R8, R3, R82, R8 ;  /* 0x0000005203087224 */ /* 0x000fe200078e0208 */
[----:B------:R-:W-:Y:S01]  /*74d0*/  SHF.R.S32.HI R7, RZ, 0x18, R7 ;  /* 0x00000018ff077819 */ /* 0x000fe20000011407 */
[----:B------:R-:W-:Y:S01]  /*74e0*/  IMAD R27, R78, R27, RZ ;  /* 0x0000001b4e1b7224 */ /* 0x000fe200078e02ff */
[----:B------:R-:W-:Y:S01]  /*74f0*/  I2IP.S8.S32.SAT R84, R2, R0, R81 ;  /* 0x0000000002547239 */ /* 0x000fe20000001451 */
[-C--:B------:R-:W-:Y:S01]  /*7500*/  IMAD R9, R6, R82.reuse, R9 ;  /* 0x0000005206097224 */ /* 0x080fe200078e0209 */
[----:B------:R-:W-:Y:S01]  /*7510*/  SHF.L.U32 R2, R103, 0x10, RZ ;  /* 0x0000001067027819 */ /* 0x000fe200000006ff */
[----:B------:R-:W-:Y:S01]  /*7520*/  IMAD R10, R7, R82, R10 ;  /* 0x00000052070a7224 */ /* 0x000fe200078e020a */
[----:B------:R-:W-:Y:S01]  /*7530*/  SHF.R.S32.HI R0, RZ, 0x18, R102 ;  /* 0x00000018ff007819 */ /* 0x000fe20000011466 */
[C---:B------:R-:W-:Y:S01]  /*7540*/  IMAD R31, R78.reuse, R31, RZ ;  /* 0x0000001f4e1f7224 */ /* 0x040fe200078e02ff */
[----:B------:R-:W-:Y:S01]  /*7550*/  I2IP.S8.S32.SAT R85, R5, R4, R11 ;  /* 0x0000000405557239 */ /* 0x000fe2000000140b */
[----:B------:R-:W-:Y:S01]  /*7560*/  IMAD R35, R78, R35, RZ ;  /* 0x000000234e237224 */ /* 0x000fe200078e02ff */
[C---:B------:R-:W-:Y:S01]  /*7570*/  PRMT R3, R103.reuse, 0x8880, RZ ;  /* 0x0000888067037816 */ /* 0x040fe200000000ff */
[-C--:B------:R-:W-:Y:S01]  /*7580*/  IMAD R15, R0, R82.reuse, R15 ;  /* 0x00000052000f7224 */ /* 0x080fe200078e020f */
[----:B------:R-:W-:Y:S01]  /*7590*/  SHF.L.U32 R5, R103, 0x8, RZ ;  /* 0x0000000867057819 */ /* 0x000fe200000006ff */
[C---:B------:R-:W-:Y:S01]  /*75a0*/  IMAD R39, R78.reuse, R39, RZ ;  /* 0x000000274e277224 */ /* 0x040fe200078e02ff */
[----:B------:R-:W-:Y:S01]  /*75b0*/  SHF.R.S32.HI R2, RZ, 0x18, R2 ;  /* 0x00000018ff027819 */ /* 0x000fe20000011402 */
[-C--:B------:R-:W-:Y:S01]  /*75c0*/  IMAD R12, R3, R82.reuse, R12 ;  /* 0x00000052030c7224 */ /* 0x080fe200078e020c */
[----:B------:R-:W-:Y:S01]  /*75d0*/  SHF.R.S32.HI R5, RZ, 0x18, R5 ;  /* 0x00000018ff057819 */ /* 0x000fe20000011405 */
[----:B------:R-:W-:Y:S01]  /*75e0*/  IMAD R43, R78, R43, RZ ;  /* 0x0000002b4e2b7224 */ /* 0x000fe200078e02ff */
[----:B------:R-:W-:Y:S01]  /*75f0*/  SHF.R.S32.HI R4, RZ, 0x18, R103 ;  /* 0x00000018ff047819 */ /* 0x000fe20000011467 */
[-C--:B------:R-:W-:Y:S01]  /*7600*/  IMAD R13, R2, R82.reuse, R13 ;  /* 0x00000052020d7224 */ /* 0x080fe200078e020d */
[C---:B----4-:R-:W-:Y:S01]  /*7610*/  SHF.L.U32 R0, R88.reuse, 0x10, RZ ;  /* 0x0000001058007819 */ /* 0x050fe200000006ff */
[-C--:B------:R-:W-:Y:S01]  /*7620*/  IMAD R14, R5, R82.reuse, R14 ;  /* 0x00000052050e7224 */ /* 0x080fe200078e020e */
[C---:B------:R-:W-:Y:S01]  /*7630*/  PRMT R3, R88.reuse, 0x8880, RZ ;  /* 0x0000888058037816 */ /* 0x040fe200000000ff */
[----:B------:R-:W-:Y:S01]  /*7640*/  IMAD.SHL.U32 R2, R88, 0x100, RZ ;  /* 0x0000010058027824 */ /* 0x000fe200078e00ff */
[----:B------:R-:W-:Y:S01]  /*7650*/  SHF.R.S32.HI R0, RZ, 0x18, R0 ;  /* 0x00000018ff007819 */ /* 0x000fe20000011400 */
[-C--:B------:R-:W-:Y:S01]  /*7660*/  IMAD R19, R4, R82.reuse, R19 ;  /* 0x0000005204137224 */ /* 0x080fe200078e0213 */
[----:B------:R-:W-:Y:S01]  /*7670*/  SHF.L.U32 R4, R89, 0x10, RZ ;  /* 0x0000001059047819 */ /* 0x000fe200000006ff */
[-C--:B------:R-:W-:Y:S01]  /*7680*/  IMAD R16, R3, R82.reuse, R16 ;  /* 0x0000005203107224 */ /* 0x080fe200078e0210 */
[----:B------:R-:W-:Y:S01]  /*7690*/  SHF.R.S32.HI R5, RZ, 0x18, R2 ;  /* 0x00000018ff057819 */ /* 0x000fe20000011402 */
[-C--:B------:R-:W-:Y:S01]  /*76a0*/  IMAD R17, R0, R82.reuse, R17 ;  /* 0x0000005200117224 */ /* 0x080fe200078e0211 */
[----:B------:R-:W-:Y:S01]  /*76b0*/  SHF.R.S32.HI R0, RZ, 0x18, R88 ;  /* 0x00000018ff007819 */ /* 0x000fe20000011458 */
[----:B------:R-:W-:Y:S01]  /*76c0*/  IMAD R47, R78, R47, RZ ;  /* 0x0000002f4e2f7224 */ /* 0x000fe200078e02ff */
[----:B------:R-:W-:Y:S01]  /*76d0*/  PRMT R3, R89, 0x8880, RZ ;  /* 0x0000888059037816 */ /* 0x000fe200000000ff */
[-C--:B------:R-:W-:Y:S01]  /*76e0*/  IMAD R18, R5, R82.reuse, R18 ;  /* 0x0000005205127224 */ /* 0x080fe200078e0212 */
[----:B------:R-:W-:Y:S01]  /*76f0*/  SHF.L.U32 R2, R89, 0x8, RZ ;  /* 0x0000000859027819 */ /* 0x000fe200000006ff */
[-C--:B------:R-:W-:Y:S01]  /*7700*/  IMAD R23, R0, R82.reuse, R23 ;  /* 0x0000005200177224 */ /* 0x080fe200078e0217 */
[----:B------:R-:W-:Y:S01]  /*7710*/  SHF.R.S32.HI R0, RZ, 0x18, R4 ;  /* 0x00000018ff007819 */ /* 0x000fe20000011404 */
[-C--:B------:R-:W-:Y:S01]  /*7720*/  IMAD R20, R3, R82.reuse, R20 ;  /* 0x0000005203147224 */ /* 0x080fe200078e0214 */
[----:B------:R-:W-:Y:S01]  /*7730*/  SHF.R.S32.HI R5, RZ, 0x18, R2 ;  /* 0x00000018ff057819 */ /* 0x000fe20000011402 */
[----:B------:R-:W-:Y:S01]  /*7740*/  IMAD R55, R78, R55, RZ ;  /* 0x000000374e377224 */ /* 0x000fe200078e02ff */
[----:B------:R-:W-:Y:S01]  /*7750*/  SHF.R.S32.HI R2, RZ, 0x18, R89 ;  /* 0x00000018ff027819 */ /* 0x000fe20000011459 */
[-C--:B------:R-:W-:Y:S01]  /*7760*/  IMAD R21, R0, R82.reuse, R21 ;  /* 0x0000005200157224 */ /* 0x080fe200078e0215 */
[C---:B------:R-:W-:Y:S01]  /*7770*/  SHF.L.U32 R0, R90.reuse, 0x10, RZ ;  /* 0x000000105a007819 */ /* 0x040fe200000006ff */
[-C--:B------:R-:W-:Y:S01]  /*7780*/  IMAD R22, R5, R82.reuse, R22 ;  /* 0x0000005205167224 */ /* 0x080fe200078e0216 */
[----:B------:R-:W-:Y:S01]  /*7790*/  PRMT R3, R90, 0x8880, RZ ;  /* 0x000088805a037816 */ /* 0x000fe200000000ff */
        /* <DEDUP_REMOVED lines=9> */
[----:B------:R-:W-:Y:S01]  /*7830*/  SHF.L.U32 R0, R91, 0x10, RZ ;  /* 0x000000105b007819 */ /* 0x000fe200000006ff */
[-C--:B------:R-:W-:Y:S01]  /*7840*/  IMAD R26, R5, R82.reuse, R26 ;  /* 0x00000052051a7224 */ /* 0x080fe200078e021a */
[C---:B------:R-:W-:Y:S01]  /*7850*/  PRMT R3, R91.reuse, 0x8880, RZ ;  /* 0x000088805b037816 */ /* 0x040fe200000000ff */
[-C--:B------:R-:W-:Y:S01]  /*7860*/  IMAD R31, R2, R82.reuse, R31 ;  /* 0x00000052021f7224 */ /* 0x080fe200078e021f */
[----:B------:R-:W-:Y:S01]  /*7870*/  SHF.L.U32 R2, R91, 0x8, RZ ;  /* 0x000000085b027819 */ /* 0x000fe200000006ff */
[----:B------:R-:W-:Y:S01]  /*7880*/  IMAD R67, R78, R67, RZ ;  /* 0x000000434e437224 */ /* 0x000fe200078e02ff */
[----:B------:R-:W-:Y:S01]  /*7890*/  SHF.R.S32.HI R0, RZ, 0x18, R0 ;  /* 0x00000018ff007819 */ /* 0x000fe20000011400 */
[-C--:B------:R-:W-:Y:S01]  /*78a0*/  IMAD R28, R3, R82.reuse, R28 ;  /* 0x00000052031c7224 */ /* 0x080fe200078e021c */
[----:B------:R-:W-:Y:S02]  /*78b0*/  SHF.R.S32.HI R5, RZ, 0x18, R2 ;  /* 0x00000018ff057819 */ /* 0x000fe40000011402 */
[----:B------:R-:W-:Y:S01]  /*78c0*/  SHF.R.S32.HI R2, RZ, 0x18, R91 ;  /* 0x00000018ff027819 */ /* 0x000fe2000001145b */
[-C--:B------:R-:W-:Y:S01]  /*78d0*/  IMAD R29, R0, R82.reuse, R29 ;  /* 0x00000052001d7224 */ /* 0x080fe200078e021d */
[C---:B-1----:R-:W-:Y:S01]  /*78e0*/  PRMT R3, R92.reuse, 0x8880, RZ ;  /* 0x000088805c037816 */ /* 0x042fe200000000ff */
[----:B------:R-:W-:Y:S01]  /*78f0*/  IMAD.U32 R0, R92, 0x10000, RZ ;  /* 0x000100005c007824 */ /* 0x000fe200078e00ff */
[----:B------:R-:W-:Y:S01]  /*7900*/  SHF.L.U32 R4, R93, 0x10, RZ ;  /* 0x000000105d047819 */ /* 0x000fe200000006ff */
[----:B------:R-:W-:Y:S01]  /*7910*/  IMAD R30, R5, R82, R30 ;  /* 0x00000052051e7224 */ /* 0x000fe200078e021e */
[----:B------:R-:W-:Y:S01]  /*7920*/  I2IP.S8.S32.SAT R10, R15, R10, RZ ;  /* 0x0000000a0f0a7239 */ /* 0x000fe200000014ff */
[-C--:B------:R-:W-:Y:S01]  /*7930*/  IMAD R35, R2, R82.reuse, R35 ;  /* 0x0000005202237224 */ /* 0x080fe200078e0223 */
[----:B------:R-:W-:Y:S01]  /*7940*/  SHF.L.U32 R2, R92, 0x8, RZ ;  /* 0x000000085c027819 */ /* 0x000fe200000006ff */
[-C--:B------:R-:W-:Y:S01]  /*7950*/  IMAD R32, R3, R82.reuse, R32 ;  /* 0x0000005203207224 */ /* 0x080fe200078e0220 */
[----:B------:R-:W-:Y:S02]  /*7960*/  SHF.R.S32.HI R0, RZ, 0x18, R0 ;  /* 0x00000018ff007819 */ /* 0x000fe40000011400 */
[----:B------:R-:W-:Y:S02]  /*7970*/  SHF.R.S32.HI R5, RZ, 0x18, R2 ;  /* 0x00000018ff057819 */ /* 0x000fe40000011402 */
[----:B------:R-:W-:Y:S01]  /*7980*/  PRMT R3, R93, 0x8880, RZ ;  /* 0x000088805d037816 */ /* 0x000fe200000000ff */
[-C--:B------:R-:W-:Y:S01]  /*7990*/  IMAD R33, R0, R82.reuse, R33 ;  /* 0x0000005200217224 */ /* 0x080fe200078e0221 */
[----:B------:R-:W-:Y:S01]  /*79a0*/  SHF.R.S32.HI R0, RZ, 0x18, R92 ;  /* 0x00000018ff007819 */ /* 0x000fe2000001145c */
[----:B------:R-:W-:Y:S01]  /*79b0*/  IMAD R34, R5, R82, R34 ;  /* 0x0000005205227224 */ /* 0x000fe200078e0222 */
[----:B------:R-:W-:Y:S02]  /*79c0*/  SHF.L.U32 R2, R93, 0x8, RZ ;  /* 0x000000085d027819 */ /* 0x000fe400000006ff */
[----:B------:R-:W-:Y:S01]  /*79d0*/  I2IP.S8.S32.SAT R14, R19, R14, RZ ;  /* 0x0000000e130e7239 */ /* 0x000fe200000014ff */
[-C--:B------:R-:W-:Y:S01]  /*79e0*/  IMAD R39, R0, R82.reuse, R39 ;  /* 0x0000005200277224 */ /* 0x080fe200078e0227 */
[----:B------:R-:W-:Y:S01]  /*79f0*/  SHF.R.S32.HI R0, RZ, 0x18, R4 ;  /* 0x00000018ff007819 */ /* 0x000fe20000011404 */
[-C--:B------:R-:W-:Y:S01]  /*7a00*/  IMAD R36, R3, R82.reuse, R36 ;  /* 0x0000005203247224 */ /* 0x080fe200078e0224 */
[----:B------:R-:W-:Y:S02]  /*7a10*/  SHF.R.S32.HI R5, RZ, 0x18, R2 ;  /* 0x00000018ff057819 */ /* 0x000fe40000011402 */
[----:B------:R-:W-:Y:S01]  /*7a20*/  SHF.L.U32 R2, R94, 0x10, RZ ;  /* 0x000000105e027819 */ /* 0x000fe200000006ff */
[-C--:B------:R-:W-:Y:S01]  /*7a30*/  IMAD R37, R0, R82.reuse, R37 ;  /* 0x0000005200257224 */ /* 0x080fe200078e0225 */
[----:B------:R-:W-:Y:S01]  /*7a40*/  SHF.R.S32.HI R0, RZ, 0x18, R93 ;  /* 0x00000018ff007819 */ /* 0x000fe2000001145d */
[-C--:B------:R-:W-:Y:S01]  /*7a50*/  IMAD R38, R5, R82.reuse, R38 ;  /* 0x0000005205267224 */ /* 0x080fe200078e0226 */
[C---:B------:R-:W-:Y:S02]  /*7a60*/  PRMT R3, R94.reuse, 0x8880, RZ ;  /* 0x000088805e037816 */ /* 0x040fe400000000ff */
[----:B------:R-:W-:Y:S01]  /*7a70*/  SHF.L.U32 R5, R94, 0x8, RZ ;  /* 0x000000085e057819 */ /* 0x000fe200000006ff */
[-C--:B------:R-:W-:Y:S01]  /*7a80*/  IMAD R43, R0, R82.reuse, R43 ;  /* 0x00000052002b7224 */ /* 0x080fe200078e022b */
[----:B------:R-:W-:Y:S01]  /*7a90*/  SHF.R.S32.HI R2, RZ, 0x18, R2 ;  /* 0x00000018ff027819 */ /* 0x000fe20000011402 */
[-C--:B------:R-:W-:Y:S01]  /*7aa0*/  IMAD R40, R3, R82.reuse, R40 ;  /* 0x0000005203287224 */ /* 0x080fe200078e0228 */
[----:B------:R-:W-:Y:S02]  /*7ab0*/  SHF.R.S32.HI R5, RZ, 0x18, R5 ;  /* 0x00000018ff057819 */ /* 0x000fe40000011405 */
[----:B------:R-:W-:Y:S01]  /*7ac0*/  SHF.R.S32.HI R4, RZ, 0x18, R94 ;  /* 0x00000018ff047819 */ /* 0x000fe2000001145e */
[-C--:B------:R-:W-:Y:S01]  /*7ad0*/  IMAD R41, R2, R82.reuse, R41 ;  /* 0x0000005202297224 */ /* 0x080fe200078e0229 */
[----:B------:R-:W-:Y:S01]  /*7ae0*/  SHF.L.U32 R0, R95, 0x10, RZ ;  /* 0x000000105f007819 */ /* 0x000fe200000006ff */
[-C--:B------:R-:W-:Y:S01]  /*7af0*/  IMAD R42, R5, R82.reuse, R42 ;  /* 0x00000052052a7224 */ /* 0x080fe200078e022a */
[C---:B------:R-:W-:Y:S01]  /*7b00*/  PRMT R3, R95.reuse, 0x8880, RZ ;  /* 0x000088805f037816 */ /* 0x040fe200000000ff */
[-C--:B------:R-:W-:Y:S01]  /*7b10*/  IMAD R47, R4, R82.reuse, R47 ;  /* 0x00000052042f7224 */ /* 0x080fe200078e022f */
[----:B------:R-:W-:Y:S02]  /*7b20*/  SHF.L.U32 R2, R95, 0x8, RZ ;  /* 0x000000085f027819 */ /* 0x000fe400000006ff */
[----:B------:R-:W-:Y:S01]  /*7b30*/  SHF.R.S32.HI R0, RZ, 0x18, R0 ;  /* 0x00000018ff007819 */ /* 0x000fe20000011400 */
[-C--:B------:R-:W-:Y:S01]  /*7b40*/  IMAD R44, R3, R82.reuse, R44 ;  /* 0x00000052032c7224 */ /* 0x080fe200078e022c */
[----:B------:R-:W-:Y:S02]  /*7b50*/  SHF.R.S32.HI R5, RZ, 0x18, R2 ;  /* 0x00000018ff057819 */ /* 0x000fe40000011402 */
[----:B------:R-:W-:Y:S01]  /*7b60*/  SHF.R.S32.HI R2, RZ, 0x18, R95 ;  /* 0x00000018ff027819 */ /* 0x000fe2000001145f */
[-C--:B------:R-:W-:Y:S01]  /*7b70*/  IMAD R45, R0, R82.reuse, R45 ;  /* 0x00000052002d7224 */ /* 0x080fe200078e022d */
[----:B------:R-:W-:Y:S01]  /*7b80*/  PRMT R3, R96, 0x8880, RZ ;  /* 0x0000888060037816 */ /* 0x000fe200000000ff */
[-C--:B------:R-:W-:Y:S01]  /*7b90*/  IMAD R46, R5, R82.reuse, R46 ;  /* 0x00000052052e7224 */ /* 0x080fe200078e022e */
[C---:B------:R-:W-:Y:S01]  /*7ba0*/  SHF.L.U32 R4, R97.reuse, 0x10, RZ ;  /* 0x0000001061047819 */ /* 0x040fe200000006ff */
[-C--:B------:R-:W-:Y:S01]  /*7bb0*/  IMAD R51, R2, R82.reuse, R51 ;  /* 0x0000005202337224 */ /* 0x080fe200078e0233 */
[----:B------:R-:W-:Y:S01]  /*7bc0*/  SHF.R.S32.HI R2, RZ, 0x18, R96 ;  /* 0x00000018ff027819 */ /* 0x000fe20000011460 */
[C---:B------:R-:W-:Y:S01]  /*7bd0*/  IMAD.U32 R0, R96.reuse, 0x10000, RZ ;  /* 0x0001000060007824 */ /* 0x040fe200078e00ff */
[----:B------:R-:W-:Y:S01]  /*7be0*/  PRMT R5, R97, 0x8880, RZ ;  /* 0x0000888061057816 */ /* 0x000fe200000000ff */
[-C--:B------:R-:W-:Y:S01]  /*7bf0*/  IMAD R48, R3, R82.reuse, R48 ;  /* 0x0000005203307224 */ /* 0x080fe200078e0230 */
[----:B------:R-:W-:Y:S02]  /*7c00*/  SHF.L.U32 R3, R96, 0x8, RZ ;  /* 0x0000000860037819 */ /* 0x000fe400000006ff */
[----:B------:R-:W-:Y:S02]  /*7c10*/  SHF.R.S32.HI R0, RZ, 0x18, R0 ;  /* 0x00000018ff007819 */ /* 0x000fe40000011400 */
[----:B------:R-:W-:Y:S02]  /*7c20*/  SHF.R.S32.HI R3, RZ, 0x18, R3 ;  /* 0x00000018ff037819 */ /* 0x000fe40000011403 */
[----:B------:R-:W-:Y:S01]  /*7c30*/  SHF.R.S32.HI R4, RZ, 0x18, R4 ;  /* 0x00000018ff047819 */ /* 0x000fe20000011404 */
[-C--:B------:R-:W-:Y:S01]  /*7c40*/  IMAD R49, R0, R82.reuse, R49 ;  /* 0x0000005200317224 */ /* 0x080fe200078e0231 */
[----:B------:R-:W-:Y:S01]  /*7c50*/  SHF.R.S32.HI R0, RZ, 0x18, R97 ;  /* 0x00000018ff007819 */ /* 0x000fe20000011461 */
[-C--:B------:R-:W-:Y:S01]  /*7c60*/  IMAD R50, R3, R82.reuse, R50 ;  /* 0x0000005203327224 */ /* 0x080fe200078e0232 */
[----:B------:R-:W-:Y:S01]  /*7c70*/  SHF.L.U32 R3, R97, 0x8, RZ ;  /* 0x0000000861037819 */ /* 0x000fe200000006ff */
[-C--:B------:R-:W-:Y:S01]  /*7c80*/  IMAD R55, R2, R82.reuse, R55 ;  /* 0x0000005202377224 */ /* 0x080fe200078e0237 */
        /* <DEDUP_REMOVED lines=8> */
[----:B------:R-:W-:Y:S01]  /*7d10*/  IMAD R59, R0, R82, R59 ;  /* 0x00000052003b7224 */ /* 0x000fe200078e023b */
[----:B------:R-:W-:Y:S01]  /*7d20*/  I2IP.S8.S32.SAT R18, R23, R18, RZ ;  /* 0x0000001217127239 */ /* 0x000fe200000014ff */
[----:B------:R-:W-:Y:S01]  /*7d30*/  IMAD R56, R5, R82, R56 ;  /* 0x0000005205387224 */ /* 0x000fe200078e0238 */
[----:B------:R-:W-:Y:S01]  /*7d40*/  I2IP.S8.S32.SAT R86, R9, R8, R10 ;  /* 0x0000000809567239 */ /* 0x000fe2000000140a */
[----:B------:R-:W-:Y:S01]  /*7d50*/  IMAD R57, R2, R82, R57 ;  /* 0x0000005202397224 */ /* 0x000fe200078e0239 */
[----:B------:R-:W-:Y:S02]  /*7d60*/  I2IP.S8.S32.SAT R87, R13, R12, R14 ;  /* 0x0000000c0d577239 */ /* 0x000fe4000000140e */
[----:B------:R-:W-:Y:S02]  /*7d70*/  SHF.R.S32.HI R7, RZ, 0x18, R7 ;  /* 0x00000018ff077819 */ /* 0x000fe40000011407 */
[----:B------:R-:W-:Y:S01]  /*7d80*/  SHF.L.U32 R2, R99, 0x10, RZ ;  /* 0x0000001063027819 */ /* 0x000fe200000006ff */
[----:B------:R1:W-:Y:S01]  /*7d90*/  STS.128 [R153+UR49+0xa200], R84 ;  /* 0x00a2005499007988 */ /* 0x0003e20008000c31 */
[----:B------:R-:W-:Y:S01]  /*7da0*/  SHF.R.S32.HI R0, RZ, 0x18, R98 ;  /* 0x00000018ff007819 */ /* 0x000fe20000011462 */
[----:B------:R-:W-:Y:S01]  /*7db0*/  IMAD R58, R7, R82, R58 ;  /* 0x00000052073a7224 */ /* 0x000fe200078e023a */
[----:B------:R-:W-:Y:S02]  /*7dc0*/  I2IP.S8.S32.SAT R16, R17, R16, R18 ;  /* 0x0000001011107239 */ /* 0x000fe40000001412 */
[----:B------:R-:W-:Y:S01]  /*7dd0*/  I2IP.S8.S32.SAT R17, R27, R22, RZ ;  /* 0x000000161b117239 */ /* 0x000fe200000014ff */
[----:B------:R-:W-:Y:S01]  /*7de0*/  IMAD R63, R0, R82, R63 ;  /* 0x00000052003f7224 */ /* 0x000fe200078e023f */
[----:B------:R-:W-:Y:S02]  /*7df0*/  I2IP.S8.S32.SAT R18, R31, R26, RZ ;  /* 0x0000001a1f127239 */ /* 0x000fe400000014ff */
[----:B------:R-:W-:Y:S02]  /*7e00*/  I2IP.S8.S32.SAT R19, R35, R30, RZ ;  /* 0x0000001e23137239 */ /* 0x000fe400000014ff */
[C---:B------:R-:W-:Y:S02]  /*7e10*/  PRMT R3, R99.reuse, 0x8880, RZ ;  /* 0x0000888063037816 */ /* 0x040fe400000000ff */
[----:B------:R-:W-:Y:S02]  /*7e20*/  SHF.L.U32 R5, R99, 0x8, RZ ;  /* 0x0000000863057819 */ /* 0x000fe400000006ff */
[----:B------:R-:W-:Y:S01]  /*7e30*/  SHF.R.S32.HI R2, RZ, 0x18, R2 ;  /* 0x00000018ff027819 */ /* 0x000fe20000011402 */
[----:B------:R-:W-:Y:S01]  /*7e40*/  IMAD R60, R3, R82, R60 ;  /* 0x00000052033c7224 */ /* 0x000fe200078e023c */
[----:B------:R-:W-:Y:S02]  /*7e50*/  I2IP.S8.S32.SAT R17, R21, R20, R17 ;  /* 0x0000001415117239 */ /* 0x000fe40000001411 */
[----:B------:R-:W-:Y:S01]  /*7e60*/  I2IP.S8.S32.SAT R18, R25, R24, R18 ;  /* 0x0000001819127239 */ /* 0x000fe20000001412 */
[----:B------:R-:W-:Y:S01]  /*7e70*/  IMAD R61, R2, R82, R61 ;  /* 0x00000052023d7224 */ /* 0x000fe200078e023d */
[----:B------:R-:W-:Y:S02]  /*7e80*/  I2IP.S8.S32.SAT R19, R29, R28, R19 ;  /* 0x0000001c1d137239 */ /* 0x000fe40000001413 */
[----:B------:R-:W-:Y:S02]  /*7e90*/  SHF.R.S32.HI R5, RZ, 0x18, R5 ;  /* 0x00000018ff057819 */ /* 0x000fe40000011405 */
[----:B------:R-:W-:Y:S01]  /*7ea0*/  SHF.R.S32.HI R4, RZ, 0x18, R99 ;  /* 0x00000018ff047819 */ /* 0x000fe20000011463 */
[----:B------:R1:W-:Y:S01]  /*7eb0*/  STS.128 [R172+0xa200], R16 ;  /* 0x00a20010ac007388 */ /* 0x0003e20000000c00 */
[----:B------:R-:W-:Y:S01]  /*7ec0*/  I2IP.S8.S32.SAT R34, R39, R34, RZ ;  /* 0x0000002227227239 */ /* 0x000fe200000014ff */
[----:B------:R-:W-:Y:S01]  /*7ed0*/  IMAD R62, R5, R82, R62 ;  /* 0x00000052053e7224 */ /* 0x000fe200078e023e */
[----:B------:R-:W-:Y:S01]  /*7ee0*/  I2IP.S8.S32.SAT R38, R43, R38, RZ ;  /* 0x000000262b267239 */ /* 0x000fe200000014ff */
[----:B------:R-:W-:Y:S01]  /*7ef0*/  IMAD R67, R4, R82, R67 ;  /* 0x0000005204437224 */ /* 0x000fe200078e0243 */
[----:B------:R-:W-:Y:S02]  /*7f00*/  I2IP.S8.S32.SAT R42, R47, R42, RZ ;  /* 0x0000002a2f2a7239 */ /* 0x000fe400000014ff */
[----:B------:R-:W-:Y:S02]  /*7f10*/  I2IP.S8.S32.SAT R35, R51, R46, RZ ;  /* 0x0000002e33237239 */ /* 0x000fe400000014ff */
[----:B------:R-:W-:Y:S02]  /*7f20*/  I2IP.S8.S32.SAT R32, R33, R32, R34 ;  /* 0x0000002021207239 */ /* 0x000fe40000001422 */
[----:B------:R-:W-:Y:S02]  /*7f30*/  I2IP.S8.S32.SAT R33, R37, R36, R38 ;  /* 0x0000002425217239 */ /* 0x000fe40000001426 */
[----:B------:R-:W-:Y:S02]  /*7f40*/  I2IP.S8.S32.SAT R34, R41, R40, R42 ;  /* 0x0000002829227239 */ /* 0x000fe4000000142a */
[----:B------:R-:W-:Y:S02]  /*7f50*/  I2IP.S8.S32.SAT R35, R45, R44, R35 ;  /* 0x0000002c2d237239 */ /* 0x000fe40000001423 */
[----:B------:R-:W-:Y:S02]  /*7f60*/  I2IP.S8.S32.SAT R50, R55, R50, RZ ;  /* 0x0000003237327239 */ /* 0x000fe400000014ff */
[----:B------:R-:W-:Y:S01]  /*7f70*/  I2IP.S8.S32.SAT R54, R59, R54, RZ ;  /* 0x000000363b367239 */ /* 0x000fe200000014ff */
[----:B------:R1:W-:Y:S01]  /*7f80*/  STS.128 [R171+0xa200], R32 ;  /* 0x00a20020ab007388 */ /* 0x0003e20000000c00 */
[----:B------:R-:W-:Y:S02]  /*7f90*/  I2IP.S8.S32.SAT R58, R63, R58, RZ ;  /* 0x0000003a3f3a7239 */ /* 0x000fe400000014ff */
[----:B------:R-:W-:Y:S02]  /*7fa0*/  I2IP.S8.S32.SAT R62, R67, R62, RZ ;  /* 0x0000003e433e7239 */ /* 0x000fe400000014ff */
[----:B------:R-:W-:Y:S02]  /*7fb0*/  I2IP.S8.S32.SAT R48, R49, R48, R50 ;  /* 0x0000003031307239 */ /* 0x000fe40000001432 */
[----:B------:R-:W-:Y:S02]  /*7fc0*/  I2IP.S8.S32.SAT R49, R53, R52, R54 ;  /* 0x0000003435317239 */ /* 0x000fe40000001436 */
[----:B------:R-:W-:Y:S02]  /*7fd0*/  I2IP.S8.S32.SAT R50, R57, R56, R58 ;  /* 0x0000003839327239 */ /* 0x000fe4000000143a */
[----:B------:R-:W-:Y:S02]  /*7fe0*/  I2IP.S8.S32.SAT R51, R61, R60, R62 ;  /* 0x0000003c3d337239 */ /* 0x000fe4000000143e */
[----:B------:R-:W-:Y:S02]  /*7ff0*/  LEA R0, R160, UR49, 0x3 ;  /* 0x00000031a0007c11 */ /* 0x000fe4000f8e18ff */
[----:B------:R-:W-:Y:S01]  /*8000*/  @P6 SHF.L.U32 R3, R159, 0x1f, RZ ;  /* 0x0000001f9f036819 */ /* 0x000fe200000006ff */
        /* <DEDUP_REMOVED lines=9> */
[----:B------:R-:W-:Y:S02]  /*80a0*/  UIADD3 UR8, UP0, UPT, UR52, 0x680, URZ ;  /* 0x0000068034087890 */ /* 0x000fe4000ff1e0ff */
[----:B------:R-:W-:Y:S02]  /*80b0*/  UIADD3 UR5, UPT, UPT, UR41, 0x40, URZ ;  /* 0x0000004029057890 */ /* 0x000fe4000fffe0ff */
[----:B------:R-:W-:Y:S02]  /*80c0*/  UIADD3 UR4, UPT, UPT, UR49, 0xa200, URZ ;  /* 0x0000a20031047890 */ /* 0x000fe4000fffe0ff */
[----:B------:R-:W-:Y:S01]  /*80d0*/  UIADD3.X UR9, UPT, UPT, URZ, UR53, URZ, UP0, !UPT ;  /* 0x00000035ff097290 */ /* 0x000fe200087fe4ff */
[----:B------:R-:W-:Y:S01]  /*80e0*/  UMOV UR6, UR42 ;  /* 0x0000002a00067c82 */ /* 0x000fe20008000000 */
[----:B------:R-:W-:Y:S07]  /*80f0*/  UMOV UR7, UR36 ;  /* 0x0000002400077c82 */ /* 0x000fee0008000000 */
[----:B------:R2:W-:Y:S01]  /*8100*/  UTMASTG.3D [UR4], [UR8] ;  /* 0x00000004080073b5 */ /* 0x0005e20008010000 */
[----:B------:R0:W-:Y:S01]  /*8110*/  UTMACMDFLUSH ;  /* 0x00000000000079b7 */ /* 0x0001e20000000000 */
[----:B--2---:R-:W-:Y:S04]  /*8120*/  DEPBAR.LE SB0, 0x1 ;  /* 0x000080400000791a */ /* 0x004fe80000000000 */
.L_x_104:
[----:B------:R-:W-:Y:S05]  /*8130*/  BSYNC.RECONVERGENT B0 ;  /* 0x0000000000007941 */ /* 0x000fea0003800200 */
.L_x_103:
        /* <DEDUP_REMOVED lines=16> */
.L_x_108:
[----:B------:R-:W-:Y:S05]  /*8240*/  BSYNC B0 ;  /* 0x0000000000007941 */ /* 0x000fea0003800000 */
.L_x_107:
        /* <DEDUP_REMOVED lines=19> */
[----:B--234-:R-:W-:Y:S02]  /*8380*/  LOP3.LUT R159, R159, R0, RZ, 0x3c, !PT ;  /* 0x000000009f9f7212 */ /* 0x01cfe400078e3cff */
.L_x_106:
[----:B------:R-:W-:Y:S05]  /*8390*/  BSYNC B1 ;  /* 0x0000000000017941 */ /* 0x000fea0003800000 */
.L_x_105:
[----:B------:R-:W-:Y:S05]  /*83a0*/  VIADD R3, R80, 0x80 ;  /* 0x0000008050037836 */ /* 0x000fea0000000000 */
        /* <DEDUP_REMOVED lines=9> */
[----:B------:R-:W3:Y:S01]  /*8440*/  LDCU.64 UR6, c[0x4][0x80] ;  /* 0x01001000ff0677ac */ /* 0x000ee20008000a00 */
[----:B------:R-:W4:Y:S01]  /*8450*/  LDC.64 R2, c[0x4][R3] ;  /* 0x0100000003027b82 */ /* 0x000f220000000a00 */
[----:B------:R-:W5:Y:S01]  /*8460*/  LDCU.64 UR4, c[0x4][0x18] ;  /* 0x01000300ff0477ac */ /* 0x000f620008000a00 */
[----:B--2---:R-:W-:Y:S01]  /*8470*/  MOV R5, UR9 ;  /* 0x0000000900057c02 */ /* 0x004fe20008000f00 */
[----:B------:R-:W-:Y:S01]  /*8480*/  IMAD.U32 R4, RZ, RZ, UR8 ;  /* 0x00000008ff047e24 */ /* 0x000fe2000f8e00ff */
[----:B---3--:R-:W-:Y:S01]  /*8490*/  MOV R7, UR7 ;  /* 0x0000000700077c02 */ /* 0x008fe20008000f00 */
[----:B------:R-:W-:Y:S01]  /*84a0*/  IMAD.U32 R6, RZ, RZ, UR6 ;  /* 0x00000006ff067e24 */ /* 0x000fe2000f8e00ff */
[----:B-----5:R-:W-:Y:S01]  /*84b0*/  MOV R11, UR5 ;  /* 0x00000005000b7c02 */ /* 0x020fe20008000f00 */
[----:B------:R-:W-:Y:S02]  /*84c0*/  IMAD.U32 R10, RZ, RZ, UR4 ;  /* 0x00000004ff0a7e24 */ /* 0x000fe4000f8e00ff */
[----:B------:R-:W-:Y:S07]  /*84d0*/  LEPC R20, `(.L_x_110) ;  /* 0x000000001014794e */ /* 0x000fee0000000000 */
[----:B-1--4-:R-:W-:Y:S05]  /*84e0*/  CALL.ABS.NOINC R2 ;  /* 0x0000000002007343 */ /* 0x012fea0003c00000 */
.L_x_110:
[----:B------:R-:W-:Y:S05]  /*84f0*/  WARPSYNC.ALL ;  /* 0x0000000000007948 */ /* 0x000fea0003800000 */
[----:B------:R-:W-:Y:S01]  /*8500*/  R2UR UR4, R80 ;  /* 0x00000000500472ca */ /* 0x000fe200000e0000 */
[----:B------:R-:W-:Y:S01]  /*8510*/  BSSY.RECONVERGENT B0, `(.L_x_111) ;  /* 0x000011f000007945 */ /* 0x000fe20003800200 */
[C---:B------:R-:W-:Y:S02]  /*8520*/  PRMT R81, R100.reuse, 0x8880, RZ ;  /* 0x0000888064517816 */ /* 0x040fe400000000ff */
[C---:B-1----:R-:W-:Y:S02]  /*8530*/  SHF.L.U32 R84, R100.reuse, 0x8, RZ ;  /* 0x0000000864547819 */ /* 0x042fe400000006ff */
[----:B------:R-:W-:Y:S02]  /*8540*/  SHF.L.U32 R83, R100, 0x10, RZ ;  /* 0x0000001064537819 */ /* 0x000fe400000006ff */
[----:B------:R-:W-:Y:S02]  /*8550*/  SHF.R.S32.HI R84, RZ, 0x18, R84 ;  /* 0x00000018ff547819 */ /* 0x000fe40000011454 */
[----:B------:R-:W-:Y:S02]  /*8560*/  SHF.R.S32.HI R83, RZ, 0x18, R83 ;  /* 0x00000018ff537819 */ /* 0x000fe40000011453 */
[----:B------:R-:W-:Y:S01]  /*8570*/  ISETP.NE.AND P0, PT, R167, RZ, PT ;  /* 0x000000ffa700720c */ /* 0x000fe20003f05270 */
[----:B------:R-:W1:Y:S01]  /*8580*/  LDTM.x64 R4, tmem[UR4+0x80] ;  /* 0x00008004000479ee */ /* 0x000e620008340000 */
[----:B------:R-:W-:Y:S01]  /*8590*/  ISETP.NE.AND P6, PT, R117, RZ, PT ;  /* 0x000000ff7500720c */ /* 0x000fe20003fc5270 */
[C---:B-1----:R-:W-:Y:S02]  /*85a0*/  IMAD R0, R78.reuse, R4, RZ ;  /* 0x000000044e007224 */ /* 0x042fe400078e02ff */
        /* <DEDUP_REMOVED lines=141> */
[C---:B------:R-:W-:Y:S01]  /*8e80*/  PRMT R3, R92.reuse, 0x8880, RZ ;  /* 0x000088805c037816 */ /* 0x040fe200000000ff */
        /* <DEDUP_REMOVED lines=124> */
[----:B------:R-:W-:Y:S02]  /*9650*/  UIADD3 UR8, UP0, UPT, UR52, 0x680, URZ ;  /* 0x0000068034087890 */ /* 0x000fe4000ff1e0ff */
[----:B------:R-:W-:Y:S02]  /*9660*/  UIADD3 UR5, UPT, UPT, UR41, 0x80, URZ ;  /* 0x0000008029057890 */ /* 0x000fe4000fffe0ff */
[----:B------:R-:W-:Y:S01]  /*9670*/  MOV R166, UR10 ;  /* 0x0000000a00a67c02 */ /* 0x000fe20008000f00 */
[----:B------:R-:W-:Y:S01]  /*9680*/  UIADD3.X UR9, UPT, UPT, URZ, UR53, URZ, UP0, !UPT ;  /* 0x00000035ff097290 */ /* 0x000fe200087fe4ff */
[----:B------:R-:W-:Y:S02]  /*9690*/  UMOV UR6, UR42 ;  /* 0x0000002a00067c82 */ /* 0x000fe40008000000 */
[----:B------:R-:W-:Y:S01]  /*96a0*/  R2UR UR4, R166 ;  /* 0x00000000a60472ca */ /* 0x000fe200000e0000 */
[----:B------:R-:W-:Y:S11]  /*96b0*/  UMOV UR7, UR36 ;  /* 0x0000002400077c82 */ /* 0x000ff60008000000 */
[----:B------:R-:W-:Y:S01]  /*96c0*/  @!UPT UIADD3 URZ, UPT, UPT, URZ, URZ, URZ ;  /* 0x000000fffffff290 */ /* 0x000fe2000fffe0ff */
[----:B------:R2:W-:Y:S01]  /*96d0*/  UTMASTG.3D [UR4], [UR8] ;  /* 0x00000004080073b5 */ /* 0x0005e20008010000 */
[----:B------:R0:W-:Y:S01]  /*96e0*/  UTMACMDFLUSH ;  /* 0x00000000000079b7 */ /* 0x0001e20000000000 */
[----:B--2---:R-:W-:Y:S04]  /*96f0*/  DEPBAR.LE SB0, 0x1 ;  /* 0x000080400000791a */ /* 0x004fe80000000000 */
.L_x_112:
[----:B------:R-:W-:Y:S05]  /*9700*/  BSYNC.RECONVERGENT B0 ;  /* 0x0000000000007941 */ /* 0x000fea0003800200 */
.L_x_111:
        /* <DEDUP_REMOVED lines=16> */
.L_x_116:
[----:B------:R-:W-:Y:S05]  /*9810*/  BSYNC B0 ;  /* 0x0000000000007941 */ /* 0x000fea0003800000 */
.L_x_115:
        /* <DEDUP_REMOVED lines=20> */
.L_x_114:
[----:B------:R-:W-:Y:S05]  /*9960*/  BSYNC B1 ;  /* 0x0000000000017941 */ /* 0x000fea0003800000 */
.L_x_113:
        /* <DEDUP_REMOVED lines=21> */
.L_x_118:
[----:B------:R-:W-:Y:S01]  /*9ac0*/  ISETP.NE.AND P0, PT, R167, RZ, PT ;  /* 0x000000ffa700720c */ /* 0x000fe20003f05270 */
[----:B------:R-:W-:Y:S05]  /*9ad0*/  WARPSYNC.ALL ;  /* 0x0000000000007948 */ /* 0x000fea0003800000 */
[----:B------:R-:W-:Y:S01]  /*9ae0*/  IMAD.U32 R140, R102, 0x10000, RZ ;  /* 0x00010000668c7824 */ /* 0x000fe200078e00ff */
[----:B------:R-:W-:Y:S01]  /*9af0*/  R2UR UR4, R80 ;  /* 0x00000000500472ca */ /* 0x000fe200000e0000 */
[----:B------:R-:W-:Y:S01]  /*9b00*/  IMAD.U32 R134, R88, 0x10000, RZ ;  /* 0x0001000058867824 */ /* 0x000fe200078e00ff */
[C---:B------:R-:W-:Y:S01]  /*9b10*/  SHF.L.U32 R0, R100.reuse, 0x10, RZ ;  /* 0x0000001064007819 */ /* 0x040fe200000006ff */
[----:B-1----:R-:W-:Y:S01]  /*9b20*/  IMAD.U32 R119, R93, 0x10000, RZ ;  /* 0x000100005d777824 */ /* 0x002fe200078e00ff */
[----:B------:R-:W-:Y:S01]  /*9b30*/  PRMT R3, R100, 0x8880, RZ ;  /* 0x0000888064037816 */ /* 0x000fe200000000ff */
[----:B------:R-:W-:Y:S01]  /*9b40*/  IMAD.U32 R104, R98, 0x10000, RZ ;  /* 0x0001000062687824 */ /* 0x000fe200078e00ff */
[----:B------:R-:W-:Y:S01]  /*9b50*/  SHF.L.U32 R81, R100, 0x8, RZ ;  /* 0x0000000864517819 */ /* 0x000fe200000006ff */
[----:B------:R-:W-:Y:S01]  /*9b60*/  IMAD.SHL.U32 R127, R90, 0x100, RZ ;  /* 0x000001005a7f7824 */ /* 0x000fe200078e00ff */
[----:B------:R-:W-:Y:S01]  /*9b70*/  SHF.R.S32.HI R0, RZ, 0x18, R0 ;  /* 0x00000018ff007819 */ /* 0x000fe20000011400 */
[----:B------:R-:W-:Y:S01]  /*9b80*/  IMAD.SHL.U32 R112, R95, 0x100, RZ ;  /* 0x000001005f707824 */ /* 0x000fe200078e00ff */
[----:B------:R-:W-:Y:S01]  /*9b90*/  SHF.R.S32.HI R81, RZ, 0x18, R81 ;  /* 0x00000018ff517819 */ /* 0x000fe20000011451 */
[----:B------:R-:W-:Y:S01]  /*9ba0*/  BSSY.RECONVERGENT B0, `(.L_x_119) ;  /* 0x0000121000007945 */ /* 0x000fe20003800200 */
[----:B------:R-:W-:Y:S01]  /*9bb0*/  SHF.R.S32.HI R2, RZ, 0x18, R100 ;  /* 0x00000018ff027819 */ /* 0x000fe20000011464 */
[----:B------:R-:W1:Y:S01]  /*9bc0*/  LDTM.x64 R4, tmem[UR4+0xc0] ;  /* 0x0000c004000479ee */ /* 0x000e620008340000 */
[----:B------:R-:W-:Y:S01]  /*9bd0*/  NOP ;  /* 0x0000000000007918 */ /* 0x000fe20000000000 */
[----:B------:R-:W-:Y:S02]  /*9be0*/  SHF.R.S32.HI R84, RZ, 0x18, R101 ;  /* 0x00000018ff547819 */ /* 0x000fe40000011465 */
[----:B------:R-:W-:Y:S02]  /*9bf0*/  SHF.R.S32.HI R85, RZ, 0x18, R102 ;  /* 0x00000018ff557819 */ /* 0x000fe40000011466 */
[----:B------:R-:W-:Y:S02]  /*9c00*/  SHF.R.S32.HI R86, RZ, 0x18, R103 ;  /* 0x00000018ff567819 */ /* 0x000fe40000011467 */
[----:B------:R-:W-:Y:S02]  /*9c10*/  SHF.R.S32.HI R87, RZ, 0x18, R88 ;  /* 0x00000018ff577819 */ /* 0x000fe40000011458 */
[----:B------:R-:W-:Y:S02]  /*9c20*/  R2UR UR5, R108 ;  /* 0x000000006c0572ca */ /* 0x000fe400000e0000 */
[C---:B------:R-:W-:Y:S02]  /*9c30*/  PRMT R143, R101.reuse, 0x8880, RZ ;  /* 0x00008880658f7816 */ /* 0x040fe400000000ff */
[----:B------:R-:W-:Y:S02]  /*9c40*/  SHF.L.U32 R83, R101, 0x10, RZ ;  /* 0x0000001065537819 */ /* 0x000fe400000006ff */
[----:B------:R-:W-:Y:S02]  /*9c50*/  PRMT R141, R102, 0x8880, RZ ;  /* 0x00008880668d7816 */ /* 0x000fe400000000ff */
[----:B------:R-:W-:Y:S02]  /*9c60*/  SHF.R.S32.HI R83, RZ, 0x18, R83 ;  /* 0x00000018ff537819 */ /* 0x000fe40000011453 */
[C---:B------:R-:W-:Y:S02]  /*9c70*/  PRMT R138, R103.reuse, 0x8880, RZ ;  /* 0x00008880678a7816 */ /* 0x040fe400000000ff */
[----:B------:R-:W-:Y:S01]  /*9c80*/  SHF.L.U32 R137, R103, 0x10, RZ ;  /* 0x0000001067897819 */ /* 0x000fe200000006ff */
[----:B------:R-:W-:Y:S01]  /*9c90*/  UIADD3 UR5, UPT, UPT, UR5, 0xb0, URZ ;  /* 0x000000b005057890 */ /* 0x000fe2000fffe0ff */
[----:B-1----:R-:W-:Y:S01]  /*9ca0*/  IMAD R4, R78, R4, RZ ;  /* 0x000000044e047224 */ /* 0x002fe200078e02ff */
[----:B------:R-:W-:Y:S01]  /*9cb0*/  PRMT R135, R88, 0x8880, RZ ;  /* 0x0000888058877816 */ /* 0x000fe200000000ff */
[C---:B------:R-:W-:Y:S01]  /*9cc0*/  IMAD R5, R78.reuse, R5, RZ ;  /* 0x000000054e057224 */ /* 0x040fe200078e02ff */
[----:B------:R-:W-:Y:S01]  /*9cd0*/  UPRMT UR5, UR37, 0x654, UR5 ;  /* 0x0000065425057896 */ /* 0x000fe20008000005 */
[----:B------:R-:W-:Y:S01]  /*9ce0*/  IMAD R4, R3, R82, R4 ;  /* 0x0000005203047224 */ /* 0x000fe200078e0204 */
[C---:B------:R-:W-:Y:S01]  /*9cf0*/  PRMT R132, R89.reuse, 0x8880, RZ ;  /* 0x0000888059847816 */ /* 0x040fe200000000ff */
[----:B------:R-:W-:Y:S01]  /*9d00*/  IMAD R6, R78, R6, RZ ;  /* 0x000000064e067224 */ /* 0x000fe200078e02ff */
[----:B------:R-:W-:Y:S01]  /*9d10*/  SHF.L.U32 R131, R89, 0x10, RZ ;  /* 0x0000001059837819 */ /* 0x000fe200000006ff */
[----:B------:R-:W-:Y:S01]  /*9d20*/  IMAD R5, R0, R82, R5 ;  /* 0x0000005200057224 */ /* 0x000fe200078e0205 */
[----:B------:R-:W-:Y:S01]  /*9d30*/  PRMT R129, R90, 0x8880, RZ ;  /* 0x000088805a817816 */ /* 0x000fe200000000ff */
[----:B------:R-:W-:Y:S01]  /*9d40*/  IMAD R0, R78, R16, RZ ;  /* 0x000000104e007224 */ /* 0x000fe200078e02ff */
[----:B------:R-:W-:Y:S01]  /*9d50*/  SHF.L.U32 R128, R90, 0x10, RZ ;  /* 0x000000105a807819 */ /* 0x000fe200000006ff */
[C---:B------:R-:W-:Y:S01]  /*9d60*/  IMAD R7, R78.reuse, R7, RZ ;  /* 0x000000074e077224 */ /* 0x040fe200078e02ff */
[----:B------:R-:W-:Y:S01]  /*9d70*/  SYNCS.ARRIVE.TRANS64.RED.A1T0 RZ, [UR5], RZ ;  /* 0x000000ffffff79a7 */ /* 0x000fe20008100405 */
[C---:B------:R-:W-:Y:S01]  /*9d80*/  IMAD R16, R78.reuse, R20, RZ ;  /* 0x000000144e107224 */ /* 0x040fe200078e02ff */
[C---:B------:R-:W-:Y:S01]  /*9d90*/  PRMT R126, R91.reuse, 0x8880, RZ ;  /* 0x000088805b7e7816 */ /* 0x040fe200000000ff */
[C---:B------:R-:W-:Y:S01]  /*9da0*/  IMAD R20, R78.reuse, R24, RZ ;  /* 0x000000184e147224 */ /* 0x040fe200078e02ff */
[----:B------:R-:W-:Y:S01]  /*9db0*/  SHF.L.U32 R125, R91, 0x10, RZ ;  /* 0x000000105b7d7819 */ /* 0x000fe200000006ff */
[----:B------:R-:W-:Y:S01]  /*9dc0*/  IMAD R6, R81, R82, R6 ;  /* 0x0000005251067224 */ /* 0x000fe200078e0206 */
[----:B------:R-:W-:Y:S01]  /*9dd0*/  MOV R81, R143 ;  /* 0x0000008f00517202 */ /* 0x000fe20000000f00 */
[----:B------:R-:W-:Y:S01]  /*9de0*/  IMAD R24, R78, R28, RZ ;  /* 0x0000001c4e187224 */ /* 0x000fe200078e02ff */
[----:B------:R-:W-:Y:S01]  /*9df0*/  PRMT R123, R92, 0x8880, RZ ;  /* 0x000088805c7b7816 */ /* 0x000fe200000000ff */
[----:B------:R-:W-:Y:S01]  /*9e00*/  IMAD R28, R78, R32, RZ ;  /* 0x000000204e1c7224 */ /* 0x000fe200078e02ff */
[----:B------:R-:W-:Y:S01]  /*9e10*/  SHF.L.U32 R122, R92, 0x10, RZ ;  /* 0x000000105c7a7819 */ /* 0x000fe200000006ff */
[----:B------:R-:W-:Y:S01]  /*9e20*/  IMAD R7, R2, R82, R7 ;  /* 0x0000005202077224 */ /* 0x000fe200078e0207 */
[----:B------:R-:W-:Y:S01]  /*9e30*/  PRMT R120, R93, 0x8880, RZ ;  /* 0x000088805d787816 */ /* 0x000fe200000000ff */
[----:B------:R-:W-:Y:S01]  /*9e40*/  IMAD R32, R78, R36, RZ ;  /* 0x000000244e207224 */ /* 0x000fe200078e02ff */
[----:B------:R-:W-:Y:S01]  /*9e50*/  PRMT R117, R94, 0x8880, RZ ;  /* 0x000088805e757816 */ /* 0x000fe200000000ff */
[----:B------:R-:W-:Y:S01]  /*9e60*/  IMAD R2, R78, R17, RZ ;  /* 0x000000114e027224 */ /* 0x000fe200078e02ff */
[----:B------:R-:W-:Y:S01]  /*9e70*/  SHF.L.U32 R116, R94, 0x10, RZ ;  /* 0x000000105e747819 */ /* 0x000fe200000006ff */
[----:B------:R-:W-:Y:S01]  /*9e80*/  IMAD R36, R78, R40, RZ ;  /* 0x000000284e247224 */ /* 0x000fe200078e02ff */
[----:B------:R-:W-:Y:S01]  /*9e90*/  SHF.L.U32 R115, R94, 0x8, RZ ;  /* 0x000000085e737819 */ /* 0x000fe200000006ff */
[C---:B------:R-:W-:Y:S01]  /*9ea0*/  IMAD R17, R78.reuse, R21, RZ ;  /* 0x000000154e117224 */ /* 0x040fe200078e02ff */
[C---:B------:R-:W-:Y:S01]  /*9eb0*/  PRMT R114, R95.reuse, 0x8880, RZ ;  /* 0x000088805f727816 */ /* 0x040fe200000000ff */
[C---:B------:R-:W-:Y:S01]  /*9ec0*/  IMAD R40, R78.reuse, R44, RZ ;  /* 0x0000002c4e287224 */ /* 0x040fe200078e02ff */
[----:B------:R-:W-:Y:S01]  /*9ed0*/  SHF.L.U32 R113, R95, 0x10, RZ ;  /* 0x000000105f717819 */ /* 0x000fe200000006ff */
[----:B------:R-:W-:Y:S01]  /*9ee0*/  IMAD R21, R78, R25, RZ ;  /* 0x000000194e157224 */ /* 0x000fe200078e02ff */
[----:B------:R-:W-:Y:S01]  /*9ef0*/  PRMT R111, R96, 0x8880, RZ ;  /* 0x00008880606f7816 */ /* 0x000fe200000000ff */
        /* <DEDUP_REMOVED lines=8> */
[C---:B------:R-:W-:Y:S01]  /*9f80*/  IMAD R52, R78.reuse, R56, RZ ;  /* 0x000000384e347224 */ /* 0x040fe200078e02ff */
[----:B------:R-:W-:Y:S01]  /*9f90*/  SHF.L.U32 R142, R101, 0x8, RZ ;  /* 0x00000008658e7819 */ /* 0x000fe200000006ff */
[C---:B------:R-:W-:Y:S01]  /*9fa0*/  IMAD R8, R78.reuse, R8, RZ ;  /* 0x000000084e087224 */ /* 0x040fe200078e02ff */
[C---:B------:R-:W-:Y:S01]  /*9fb0*/  SHF.L.U32 R101, R99.reuse, 0x10, RZ ;  /* 0x0000001063657819 */ /* 0x040fe200000006ff */
[----:B------:R-:W-:Y:S01]  /*9fc0*/  IMAD R33, R78, R37, RZ ;  /* 0x000000254e217224 */ /* 0x000fe200078e02ff */
[----:B------:R-:W-:Y:S01]  /*9fd0*/  SHF.L.U32 R139, R102, 0x8, RZ ;  /* 0x00000008668b7819 */ /* 0x000fe200000006ff */
[C---:B------:R-:W-:Y:S01]  /*9fe0*/  IMAD R56, R78.reuse, R60, RZ ;  /* 0x0000003c4e387224 */ /* 0x040fe200078e02ff */
[----:B------:R-:W-:Y:S01]  /*9ff0*/  PRMT R102, R99, 0x8880, RZ ;  /* 0x0000888063667816 */ /* 0x000fe200000000ff */
[C---:B------:R-:W-:Y:S01]  /*a000*/  IMAD R37, R78.reuse, R41, RZ ;  /* 0x000000294e257224 */ /* 0x040fe200078e02ff */
[----:B------:R-:W-:Y:S01]  /*a010*/  SHF.L.U32 R136, R103, 0x8, RZ ;  /* 0x0000000867887819 */ /* 0x000fe200000006ff */
[C---:B------:R-:W-:Y:S01]  /*a020*/  IMAD R60, R78.reuse, R64, RZ ;  /* 0x000000404e3c7224 */ /* 0x040fe200078e02ff */
[----:B------:R-:W-:Y:S01]  /*a030*/  I2IP.S8.S32.SAT R64, R7, R6, RZ ;  /* 0x0000000607407239 */ /* 0x000fe200000014ff */
[C---:B------:R-:W-:Y:S01]  /*a040*/  IMAD R9, R78.reuse, R9, RZ ;  /* 0x000000094e097224 */ /* 0x040fe200078e02ff */
[----:B------:R-:W-:Y:S01]  /*a050*/  SHF.R.S32.HI R6, RZ, 0x18, R140 ;  /* 0x00000018ff067819 */ /* 0x000fe2000001148c */
[C---:B------:R-:W-:Y:S01]  /*a060*/  IMAD R41, R78.reuse, R45, RZ ;  /* 0x0000002d4e297224 */ /* 0x040fe200078e02ff */
[----:B------:R-:W-:Y:S01]  /*a070*/  SHF.R.S32.HI R7, RZ, 0x18, R142 ;  /* 0x00000018ff077819 */ /* 0x000fe2000001148e */
[----:B------:R-:W-:Y:S01]  /*a080*/  IMAD R45, R78, R49, RZ ;  /* 0x000000314e2d7224 */ /* 0x000fe200078e02ff */
[----:B------:R-:W-:Y:S01]  /*a090*/  SHF.L.U32 R133, R88, 0x8, RZ ;  /* 0x0000000858857819 */ /* 0x000fe200000006ff */
[C---:B------:R-:W-:Y:S01]  /*a0a0*/  IMAD R10, R78.reuse, R10, RZ ;  /* 0x0000000a4e0a7224 */ /* 0x040fe200078e02ff */
[----:B------:R-:W-:Y:S01]  /*a0b0*/  SHF.R.S32.HI R88, RZ, 0x18, R89 ;  /* 0x00000018ff587819 */ /* 0x000fe20000011459 */
[C---:B------:R-:W-:Y:S01]  /*a0c0*/  IMAD R49, R78.reuse, R53, RZ ;  /* 0x000000354e317224 */ /* 0x040fe200078e02ff */
[----:B------:R-:W-:Y:S01]  /*a0d0*/  SHF.L.U32 R130, R89, 0x8, RZ ;  /* 0x0000000859827819 */ /* 0x000fe200000006ff */
[-C--:B------:R-:W-:Y:S01]  /*a0e0*/  IMAD R8, R81, R82.reuse, R8 ;  /* 0x0000005251087224 */ /* 0x080fe200078e0208 */
[----:B------:R-:W-:Y:S01]  /*a0f0*/  SHF.R.S32.HI R81, RZ, 0x18, R139 ;  /* 0x00000018ff517819 */ /* 0x000fe2000001148b */
[C---:B------:R-:W-:Y:S01]  /*a100*/  IMAD R53, R78.reuse, R57, RZ ;  /* 0x000000394e357224 */ /* 0x040fe200078e02ff */
[----:B------:R-:W-:Y:S01]  /*a110*/  SHF.R.S32.HI R89, RZ, 0x18, R90 ;  /* 0x00000018ff597819 */ /* 0x000fe2000001145a */
[C---:B------:R-:W-:Y:S01]  /*a120*/  IMAD R11, R78.reuse, R11, RZ ;  /* 0x0000000b4e0b7224 */ /* 0x040fe200078e02ff */
[----:B------:R-:W-:Y:S01]  /*a130*/  SHF.R.S32.HI R90, RZ, 0x18, R91 ;  /* 0x00000018ff5a7819 */ /* 0x000fe2000001145b */
[C---:B------:R-:W-:Y:S01]  /*a140*/  IMAD R57, R78.reuse, R61, RZ ;  /* 0x0000003d4e397224 */ /* 0x040fe200078e02ff */
[----:B------:R-:W-:Y:S01]  /*a150*/  SHF.L.U32 R124, R91, 0x8, RZ ;  /* 0x000000085b7c7819 */ /* 0x000fe200000006ff */
[----:B------:R-:W-:Y:S01]  /*a160*/  IMAD R9, R83, R82, R9 ;  /* 0x0000005253097224 */ /* 0x000fe200078e0209 */
[----:B------:R-:W-:Y:S01]  /*a170*/  SHF.R.S32.HI R91, RZ, 0x18, R92 ;  /* 0x00000018ff5b7819 */ /* 0x000fe2000001145c */
[----:B------:R-:W-:Y:S01]  /*a180*/  IMAD R61, R78, R65, RZ ;  /* 0x000000414e3d7224 */ /* 0x000fe200078e02ff */
[----:B------:R-:W-:Y:S01]  /*a190*/  SHF.L.U32 R121, R92, 0x8, RZ ;  /* 0x000000085c797819 */ /* 0x000fe200000006ff */
[C---:B------:R-:W-:Y:S01]  /*a1a0*/  IMAD R12, R78.reuse, R12, RZ ;  /* 0x0000000c4e0c7224 */ /* 0x040fe200078e02ff */
[----:B------:R-:W-:Y:S01]  /*a1b0*/  SHF.R.S32.HI R92, RZ, 0x18, R93 ;  /* 0x00000018ff5c7819 */ /* 0x000fe2000001145d */
[----:B------:R-:W-:Y:S01]  /*a1c0*/  IMAD.MOV.U32 R65, RZ, RZ, R141 ;  /* 0x000000ffff417224 */ /* 0x000fe200078e008d */
[----:B------:R-:W-:Y:S01]  /*a1d0*/  SHF.L.U32 R118, R93, 0x8, RZ ;  /* 0x000000085d767819 */ /* 0x000fe200000006ff */
[----:B------:R-:W-:Y:S01]  /*a1e0*/  IMAD R10, R7, R82, R10 ;  /* 0x00000052070a7224 */ /* 0x000fe200078e020a */
[----:B------:R-:W-:Y:S01]  /*a1f0*/  MOV R7, R138 ;  /* 0x0000008a00077202 */ /* 0x000fe20000000f00 */
[----:B------:R-:W-:Y:S01]  /*a200*/  IMAD R13, R78, R13, RZ ;  /* 0x0000000d4e0d7224 */ /* 0x000fe200078e02ff */
[----:B------:R-:W-:Y:S01]  /*a210*/  SHF.R.S32.HI R93, RZ, 0x18, R94 ;  /* 0x00000018ff5d7819 */ /* 0x000fe2000001145e */
[----:B------:R-:W-:Y:S01]  /*a220*/  IMAD R11, R84, R82, R11 ;  /* 0x00000052540b7224 */ /* 0x000fe200078e020b */
[----:B------:R-:W-:Y:S01]  /*a230*/  I2IP.S8.S32.SAT R84, R5, R4, R64 ;  /* 0x0000000405547239 */ /* 0x000fe20000001440 */
[C---:B------:R-:W-:Y:S01]  /*a240*/  IMAD R14, R78.reuse, R14, RZ ;  /* 0x0000000e4e0e7224 */ /* 0x040fe200078e02ff */
[----:B------:R-:W-:Y:S01]  /*a250*/  SHF.R.S32.HI R5, RZ, 0x18, R137 ;  /* 0x00000018ff057819 */ /* 0x000fe20000011489 */
[----:B------:R-:W-:Y:S01]  /*a260*/  IMAD R12, R65, R82, R12 ;  /* 0x00000052410c7224 */ /* 0x000fe200078e020c */
[----:B------:R-:W-:Y:S01]  /*a270*/  I2IP.S8.S32.SAT R10, R11, R10, RZ ;  /* 0x0000000a0b0a7239 */ /* 0x000fe200000014ff */
[----:B------:R-:W-:Y:S01]  /*a280*/  IMAD R15, R78, R15, RZ ;  /* 0x0000000f4e0f7224 */ /* 0x000fe200078e02ff */
[----:B------:R-:W-:Y:S01]  /*a290*/  SHF.R.S32.HI R94, RZ, 0x18, R95 ;  /* 0x00000018ff5e7819 */ /* 0x000fe2000001145f */
[-C--:B------:R-:W-:Y:S01]  /*a2a0*/  IMAD R13, R6, R82.reuse, R13 ;  /* 0x00000052060d7224 */ /* 0x080fe200078e020d */
[----:B------:R-:W-:Y:S01]  /*a2b0*/  SHF.R.S32.HI R6, RZ, 0x18, R134 ;  /* 0x00000018ff067819 */ /* 0x000fe20000011486 */
[-C--:B------:R-:W-:Y:S01]  /*a2c0*/  IMAD R14, R81, R82.reuse, R14 ;  /* 0x00000052510e7224 */ /* 0x080fe200078e020e */
        /* <DEDUP_REMOVED lines=10> */
[----:B------:R-:W-:Y:S01]  /*a370*/  MOV R5, R135 ;  /* 0x0000008700057202 */ /* 0x000fe20000000f00 */
[-C--:B------:R-:W-:Y:S01]  /*a380*/  IMAD R3, R4, R82.reuse, R3 ;  /* 0x0000005204037224 */ /* 0x080fe200078e0203 */
[----:B------:R-:W-:Y:S01]  /*a390*/  SHF.R.S32.HI R4, RZ, 0x18, R131 ;  /* 0x00000018ff047819 */ /* 0x000fe20000011483 */
[----:B------:R-:W-:Y:S01]  /*a3a0*/  IMAD R19, R86, R82, R19 ;  /* 0x0000005256137224 */ /* 0x000fe200078e0213 */
[----:B------:R-:W-:Y:S01]  /*a3b0*/  I2IP.S8.S32.SAT R86, R13, R12, R14 ;  /* 0x0000000c0d567239 */ /* 0x000fe2000000140e */
[----:B------:R-:W-:Y:S01]  /*a3c0*/  IMAD R18, R78, R22, RZ ;  /* 0x000000164e127224 */ /* 0x000fe200078e02ff */
[----:B------:R-:W-:Y:S01]  /*a3d0*/  SHF.L.U32 R109, R96, 0x8, RZ ;  /* 0x00000008606d7819 */ /* 0x000fe200000006ff */
[----:B------:R-:W-:Y:S01]  /*a3e0*/  IMAD R16, R5, R82, R16 ;  /* 0x0000005205107224 */ /* 0x000fe200078e0210 */
[----:B------:R-:W-:Y:S01]  /*a3f0*/  I2IP.S8.S32.SAT R19, R19, R3, RZ ;  /* 0x0000000313137239 */ /* 0x000fe200000014ff */
[----:B------:R-:W-:Y:S01]  /*a400*/  IMAD R23, R78, R23, RZ ;  /* 0x000000174e177224 */ /* 0x000fe200078e02ff */
[----:B------:R-:W-:Y:S01]  /*a410*/  MOV R3, R132 ;  /* 0x0000008400037202 */ /* 0x000fe20000000f00 */
[-C--:B------:R-:W-:Y:S01]  /*a420*/  IMAD R17, R6, R82.reuse, R17 ;  /* 0x0000005206117224 */ /* 0x080fe200078e0211 */
[----:B------:R-:W-:Y:S01]  /*a430*/  MOV R5, R129 ;  /* 0x0000008100057202 */ /* 0x000fe20000000f00 */
[-C--:B------:R-:W-:Y:S01]  /*a440*/  IMAD R18, R7, R82.reuse, R18 ;  /* 0x0000005207127224 */ /* 0x080fe200078e0212 */
[----:B------:R-:W-:Y:S01]  /*a450*/  SHF.R.S32.HI R7, RZ, 0x18, R127 ;  /* 0x00000018ff077819 */ /* 0x000fe2000001147f */
[----:B------:R-:W-:Y:S01]  /*a460*/  IMAD R23, R87, R82, R23 ;  /* 0x0000005257177224 */ /* 0x000fe200078e0217 */
[----:B------:R-:W-:Y:S01]  /*a470*/  I2IP.S8.S32.SAT R87, R2, R0, R19 ;  /* 0x0000000002577239 */ /* 0x000fe20000001413 */
[----:B------:R-:W-:Y:S01]  /*a480*/  IMAD R20, R3, R82, R20 ;  /* 0x0000005203147224 */ /* 0x000fe200078e0214 */
[----:B------:R-:W-:Y:S01]  /*a490*/  SHF.R.S32.HI R3, RZ, 0x18, R130 ;  /* 0x00000018ff037819 */ /* 0x000fe20000011482 */
[C---:B------:R-:W-:Y:S01]  /*a4a0*/  IMAD R22, R78.reuse, R26, RZ ;  /* 0x0000001a4e167224 */ /* 0x040fe200078e02ff */
[----:B------:R-:W-:Y:S01]  /*a4b0*/  I2IP.S8.S32.SAT R18, R23, R18, RZ ;  /* 0x0000001217127239 */ /* 0x000fe200000014ff */
[----:B------:R-:W-:Y:S01]  /*a4c0*/  IMAD R27, R78, R27, RZ ;  /* 0x0000001b4e1b7224 */ /* 0x000fe200078e02ff */
[----:B------:R1:W-:Y:S01]  /*a4d0*/  STS.128 [R153+UR49+0xa200], R84 ;  /* 0x00a2005499007988 */ /* 0x0003e20008000c31 */
[----:B------:R-:W-:Y:S01]  /*a4e0*/  IMAD R21, R4, R82, R21 ;  /* 0x0000005204157224 */ /* 0x000fe200078e0215 */
[----:B------:R-:W-:Y:S01]  /*a4f0*/  I2IP.S8.S32.SAT R16, R17, R16, R18 ;  /* 0x0000001011107239 */ /* 0x000fe20000001412 */
[-C--:B------:R-:W-:Y:S01]  /*a500*/  IMAD R22, R3, R82.reuse, R22 ;  /* 0x0000005203167224 */ /* 0x080fe200078e0216 */
[----:B------:R-:W-:Y:S01]  /*a510*/  SHF.R.S32.HI R0, RZ, 0x18, R128 ;  /* 0x00000018ff007819 */ /* 0x000fe20000011480 */
[----:B------:R-:W-:Y:S01]  /*a520*/  IMAD R27, R88, R82, R27 ;  /* 0x00000052581b7224 */ /* 0x000fe200078e021b */
[----:B------:R-:W-:Y:S01]  /*a530*/  SHF.R.S32.HI R96, RZ, 0x18, R97 ;  /* 0x00000018ff607819 */ /* 0x000fe20000011461 */
[C---:B------:R-:W-:Y:S01]  /*a540*/  IMAD R26, R78.reuse, R30, RZ ;  /* 0x0000001e4e1a7224 */ /* 0x040fe200078e02ff */
[----:B------:R-:W-:Y:S01]  /*a550*/  SHF.L.U32 R106, R97, 0x8, RZ ;  /* 0x00000008616a7819 */ /* 0x000fe200000006ff */
[----:B------:R-:W-:Y:S01]  /*a560*/  IMAD R24, R5, R82, R24 ;  /* 0x0000005205187224 */ /* 0x000fe200078e0218 */
[----:B------:R-:W-:Y:S01]  /*a570*/  I2IP.S8.S32.SAT R17, R27, R22, RZ ;  /* 0x000000161b117239 */ /* 0x000fe200000014ff */
[----:B------:R-:W-:Y:S01]  /*a580*/  IMAD R31, R78, R31, RZ ;  /* 0x0000001f4e1f7224 */ /* 0x000fe200078e02ff */
[----:B------:R-:W-:Y:S01]  /*a590*/  SHF.R.S32.HI R5, RZ, 0x18, R124 ;  /* 0x00000018ff057819 */ /* 0x000fe2000001147c */
[----:B------:R-:W-:Y:S01]  /*a5a0*/  IMAD R25, R0, R82, R25 ;  /* 0x0000005200197224 */ /* 0x000fe200078e0219 */
[----:B------:R-:W-:Y:S01]  /*a5b0*/  I2IP.S8.S32.SAT R17, R21, R20, R17 ;  /* 0x0000001415117239 */ /* 0x000fe20000001411 */
[-C--:B------:R-:W-:Y:S01]  /*a5c0*/  IMAD R26, R7, R82.reuse, R26 ;  /* 0x00000052071a7224 */ /* 0x080fe200078e021a */
[----:B------:R-:W-:Y:S01]  /*a5d0*/  SHF.R.S32.HI R0, RZ, 0x18, R125 ;  /* 0x00000018ff007819 */ /* 0x000fe2000001147d */
[----:B------:R-:W-:Y:S01]  /*a5e0*/  IMAD.MOV.U32 R3, RZ, RZ, R126 ;  /* 0x000000ffff037224 */ /* 0x000fe200078e007e */
[----:B------:R-:W-:Y:S01]  /*a5f0*/  SHF.R.S32.HI R7, RZ, 0x18, R118 ;  /* 0x00000018ff077819 */ /* 0x000fe20000011476 */
[----:B------:R-:W-:Y:S01]  /*a600*/  IMAD R31, R89, R82, R31 ;  /* 0x00000052591f7224 */ /* 0x000fe200078e021f */
[----:B------:R-:W-:Y:S01]  /*a610*/  SHF.R.S32.HI R97, RZ, 0x18, R98 ;  /* 0x00000018ff617819 */ /* 0x000fe20000011462 */
[----:B------:R-:W-:Y:S01]  /*a620*/  IMAD R30, R78, R34, RZ ;  /* 0x000000224e1e7224 */ /* 0x000fe200078e02ff */
[----:B------:R-:W-:Y:S01]  /*a630*/  SHF.L.U32 R103, R98, 0x8, RZ ;  /* 0x0000000862677819 */ /* 0x000fe200000006ff */
[----:B------:R-:W-:Y:S01]  /*a640*/  IMAD R28, R3, R82, R28 ;  /* 0x00000052031c7224 */ /* 0x000fe200078e021c */
[----:B------:R-:W-:Y:S01]  /*a650*/  I2IP.S8.S32.SAT R18, R31, R26, RZ ;  /* 0x0000001a1f127239 */ /* 0x000fe200000014ff */
[----:B------:R-:W-:Y:S01]  /*a660*/  IMAD R35, R78, R35, RZ ;  /* 0x000000234e237224 */ /* 0x000fe200078e02ff */
[----:B------:R-:W-:Y:S01]  /*a670*/  MOV R3, R123 ;  /* 0x0000007b00037202 */ /* 0x000fe20000000f00 */
[----:B------:R-:W-:Y:S01]  /*a680*/  IMAD R29, R0, R82, R29 ;  /* 0x00000052001d7224 */ /* 0x000fe200078e021d */
[----:B------:R-:W-:Y:S01]  /*a690*/  I2IP.S8.S32.SAT R18, R25, R24, R18 ;  /* 0x0000001819127239 */ /* 0x000fe20000001412 */
[-C--:B------:R-:W-:Y:S01]  /*a6a0*/  IMAD R30, R5, R82.reuse, R30 ;  /* 0x00000052051e7224 */ /* 0x080fe200078e021e */
[----:B------:R-:W-:Y:S01]  /*a6b0*/  SHF.R.S32.HI R0, RZ, 0x18, R122 ;  /* 0x00000018ff007819 */ /* 0x000fe2000001147a */
[----:B------:R-:W-:Y:S01]  /*a6c0*/  IMAD R35, R90, R82, R35 ;  /* 0x000000525a237224 */ /* 0x000fe200078e0223 */
[----:B------:R-:W-:Y:S01]  /*a6d0*/  MOV R5, R120 ;  /* 0x0000007800057202 */ /* 0x000fe20000000f00 */
[----:B------:R-:W-:Y:S01]  /*a6e0*/  IMAD R32, R3, R82, R32 ;  /* 0x0000005203207224 */ /* 0x000fe200078e0220 */
[----:B------:R-:W-:Y:S01]  /*a6f0*/  SHF.R.S32.HI R3, RZ, 0x18, R121 ;  /* 0x00000018ff037819 */ /* 0x000fe20000011479 */
[C---:B------:R-:W-:Y:S01]  /*a700*/  IMAD R34, R78.reuse, R38, RZ ;  /* 0x000000264e227224 */ /* 0x040fe200078e02ff */
[----:B------:R-:W-:Y:S01]  /*a710*/  I2IP.S8.S32.SAT R19, R35, R30, RZ ;  /* 0x0000001e23137239 */ /* 0x000fe200000014ff */
[----:B------:R-:W-:Y:S01]  /*a720*/  IMAD R39, R78, R39, RZ ;  /* 0x000000274e277224 */ /* 0x000fe200078e02ff */
[----:B------:R-:W-:Y:S01]  /*a730*/  SHF.R.S32.HI R98, RZ, 0x18, R99 ;  /* 0x00000018ff627819 */ /* 0x000fe20000011463 */
[----:B------:R-:W-:Y:S01]  /*a740*/  IMAD R33, R0, R82, R33 ;  /* 0x0000005200217224 */ /* 0x000fe200078e0221 */
[----:B------:R-:W-:Y:S01]  /*a750*/  I2IP.S8.S32.SAT R19, R29, R28, R19 ;  /* 0x0000001c1d137239 */ /* 0x000fe20000001413 */
[-C--:B------:R-:W-:Y:S01]  /*a760*/  IMAD R34, R3, R82.reuse, R34 ;  /* 0x0000005203227224 */ /* 0x080fe200078e0222 */
[----:B------:R-:W-:Y:S01]  /*a770*/  SHF.R.S32.HI R0, RZ, 0x18, R119 ;  /* 0x00000018ff007819 */ /* 0x000fe20000011477 */
[----:B------:R-:W-:Y:S01]  /*a780*/  IMAD R39, R91, R82, R39 ;  /* 0x000000525b277224 */ /* 0x000fe200078e0227 */
[----:B------:R-:W-:Y:S01]  /*a790*/  MOV R3, R117 ;  /* 0x0000007500037202 */ /* 0x000fe20000000f00 */
[C---:B------:R-:W-:Y:S01]  /*a7a0*/  IMAD R38, R78.reuse, R42, RZ ;  /* 0x0000002a4e267224 */ /* 0x040fe200078e02ff */
[----:B------:R1:W-:Y:S01]  /*a7b0*/  STS.128 [R172+0xa200], R16 ;  /* 0x00a20010ac007388 */ /* 0x0003e20000000c00 */
        /* <DEDUP_REMOVED lines=8> */
[-C--:B------:R-:W-:Y:S01]  /*a840*/  IMAD R43, R92, R82.reuse, R43 ;  /* 0x000000525c2b7224 */ /* 0x080fe200078e022b */
[----:B------:R-:W-:Y:S01]  /*a850*/  SHF.R.S32.HI R7, RZ, 0x18, R112 ;  /* 0x00000018ff077819 */ /* 0x000fe20000011470 */
[----:B------:R-:W-:Y:S01]  /*a860*/  IMAD R40, R3, R82, R40 ;  /* 0x0000005203287224 */ /* 0x000fe200078e0228 */
[----:B------:R-:W-:Y:S01]  /*a870*/  SHF.R.S32.HI R3, RZ, 0x18, R115 ;  /* 0x00000018ff037819 */ /* 0x000fe20000011473 */
[C---:B------:R-:W-:Y:S01]  /*a880*/  IMAD R42, R78.reuse, R46, RZ ;  /* 0x0000002e4e2a7224 */ /* 0x040fe200078e02ff */
[----:B------:R-:W-:Y:S01]  /*a890*/  I2IP.S8.S32.SAT R38, R43, R38, RZ ;  /* 0x000000262b267239 */ /* 0x000fe200000014ff */
[----:B------:R-:W-:Y:S01]  /*a8a0*/  IMAD R47, R78, R47, RZ ;  /* 0x0000002f4e2f7224 */ /* 0x000fe200078e02ff */
[----:B------:R-:W-:Y:S01]  /*a8b0*/  SHF.L.U32 R100, R99, 0x8, RZ ;  /* 0x0000000863647819 */ /* 0x000fe200000006ff */
[----:B------:R-:W-:Y:S01]  /*a8c0*/  IMAD R41, R0, R82, R41 ;  /* 0x0000005200297224 */ /* 0x000fe200078e0229 */
[----:B------:R-:W-:Y:S01]  /*a8d0*/  I2IP.S8.S32.SAT R33, R37, R36, R38 ;  /* 0x0000002425217239 */ /* 0x000fe20000001426 */
[-C--:B------:R-:W-:Y:S01]  /*a8e0*/  IMAD R42, R3, R82.reuse, R42 ;  /* 0x00000052032a7224 */ /* 0x080fe200078e022a */
[----:B------:R-:W-:Y:S01]  /*a8f0*/  SHF.R.S32.HI R0, RZ, 0x18, R113 ;  /* 0x00000018ff007819 */ /* 0x000fe20000011471 */
[----:B------:R-:W-:Y:S01]  /*a900*/  IMAD R47, R93, R82, R47 ;  /* 0x000000525d2f7224 */ /* 0x000fe200078e022f */
[----:B------:R-:W-:Y:S01]  /*a910*/  IADD3 R76, PT, PT, R76, 0x1, RZ ;  /* 0x000000014c4c7810 */ /* 0x000fe20007ffe0ff */
[C---:B------:R-:W-:Y:S02]  /*a920*/  IMAD R46, R78.reuse, R50, RZ ;  /* 0x000000324e2e7224 */ /* 0x040fe400078e02ff */
        /* <DEDUP_REMOVED lines=8> */
[----:B------:R-:W-:Y:S02]  /*a9b0*/  IMAD.MOV.U32 R3, RZ, RZ, R111 ;  /* 0x000000ffff037224 */ /* 0x000fe400078e006f */
[-C--:B------:R-:W-:Y:S02]  /*a9c0*/  IMAD R51, R94, R82.reuse, R51 ;  /* 0x000000525e337224 */ /* 0x080fe400078e0233 */
[----:B------:R-:W-:Y:S01]  /*a9d0*/  IMAD R48, R3, R82, R48 ;  /* 0x0000005203307224 */ /* 0x000fe200078e0230 */
[----:B------:R-:W-:Y:S01]  /*a9e0*/  SHF.R.S32.HI R3, RZ, 0x18, R109 ;  /* 0x00000018ff037819 */ /* 0x000fe2000001146d */
[C---:B------:R-:W-:Y:S01]  /*a9f0*/  IMAD R50, R78.reuse, R54, RZ ;  /* 0x000000364e327224 */ /* 0x040fe200078e02ff */
[----:B------:R-:W-:Y:S01]  /*aa00*/  I2IP.S8.S32.SAT R35, R51, R46, RZ ;  /* 0x0000002e33237239 */ /* 0x000fe200000014ff */
[----:B------:R-:W-:Y:S02]  /*aa10*/  IMAD R55, R78, R55, RZ ;  /* 0x000000374e377224 */ /* 0x000fe400078e02ff */
[----:B------:R-:W-:Y:S01]  /*aa20*/  IMAD R49, R0, R82, R49 ;  /* 0x0000005200317224 */ /* 0x000fe200078e0231 */
[----:B------:R-:W-:Y:S01]  /*aa30*/  I2IP.S8.S32.SAT R35, R45, R44, R35 ;  /* 0x0000002c2d237239 */ /* 0x000fe20000001423 */
[-C--:B------:R-:W-:Y:S01]  /*aa40*/  IMAD R50, R3, R82.reuse, R50 ;  /* 0x0000005203327224 */ /* 0x080fe200078e0232 */
[----:B------:R-:W-:Y:S01]  /*aa50*/  SHF.R.S32.HI R0, RZ, 0x18, R107 ;  /* 0x00000018ff007819 */ /* 0x000fe2000001146b */
[----:B------:R-:W-:Y:S01]  /*aa60*/  IMAD R55, R95, R82, R55 ;  /* 0x000000525f377224 */ /* 0x000fe200078e0237 */
[----:B------:R-:W-:Y:S01]  /*aa70*/  SHF.R.S32.HI R3, RZ, 0x18, R106 ;  /* 0x00000018ff037819 */ /* 0x000fe2000001146a */
        /* <DEDUP_REMOVED lines=11> */
[----:B------:R-:W-:Y:S01]  /*ab30*/  SHF.R.S32.HI R3, RZ, 0x18, R103 ;  /* 0x00000018ff037819 */ /* 0x000fe20000011467 */
[----:B------:R-:W-:Y:S02]  /*ab40*/  IMAD R58, R78, R62, RZ ;  /* 0x0000003e4e3a7224 */ /* 0x000fe400078e02ff */
[----:B------:R-:W-:Y:S01]  /*ab50*/  IMAD R56, R5, R82, R56 ;  /* 0x0000005205387224 */ /* 0x000fe200078e0238 */
[----:B------:R-:W-:Y:S01]  /*ab60*/  MOV R5, R102 ;  /* 0x0000006600057202 */ /* 0x000fe20000000f00 */
[----:B------:R-:W-:Y:S01]  /*ab70*/  IMAD R57, R0, R82, R57 ;  /* 0x0000005200397224 */ /* 0x000fe200078e0239 */
[----:B------:R-:W-:Y:S01]  /*ab80*/  SHF.R.S32.HI R0, RZ, 0x18, R101 ;  /* 0x00000018ff007819 */ /* 0x000fe20000011465 */
[C---:B------:R-:W-:Y:S01]  /*ab90*/  IMAD R63, R78.reuse, R63, RZ ;  /* 0x0000003f4e3f7224 */ /* 0x040fe200078e02ff */
[----:B------:R-:W-:Y:S01]  /*aba0*/  I2IP.S8.S32.SAT R54, R59, R54, RZ ;  /* 0x000000363b367239 */ /* 0x000fe200000014ff */
[-C--:B------:R-:W-:Y:S01]  /*abb0*/  IMAD R58, R3, R82.reuse, R58 ;  /* 0x00000052033a7224 */ /* 0x080fe200078e023a */
[----:B------:R-:W-:Y:S01]  /*abc0*/  SHF.R.S32.HI R3, RZ, 0x18, R100 ;  /* 0x00000018ff037819 */ /* 0x000fe20000011464 */
[----:B------:R-:W-:Y:S01]  /*abd0*/  IMAD R63, R97, R82, R63 ;  /* 0x00000052613f7224 */ /* 0x000fe200078e023f */
[----:B------:R-:W-:Y:S01]  /*abe0*/  I2IP.S8.S32.SAT R49, R53, R52, R54 ;  /* 0x0000003435317239 */ /* 0x000fe20000001436 */
        /* <DEDUP_REMOVED lines=28> */
.L_x_120:
[----:B------:R-:W-:Y:S05]  /*adb0*/  BSYNC.RECONVERGENT B0 ;  /* 0x0000000000007941 */ /* 0x000fea0003800200 */
.L_x_119:
[----:B------:R-:W-:Y:S01]  /*adc0*/  BAR.SYNC.DEFER_BLOCKING 0x1, 0x80 ;  /* 0x0042000000007b1d */ /* 0x000fe20000010000 */
[----:B------:R-:W-:Y:S01]  /*add0*/  ISETP.NE.AND P2, PT, R168, RZ, PT ;  /* 0x000000ffa800720c */ /* 0x000fe20003f45270 */
[----:B------:R-:W-:Y:S01]  /*ade0*/  IMAD.IADD R20, R75, 0x1, R150 ;  /* 0x000000014b147824 */ /* 0x000fe200078e0296 */
[----:B------:R-:W-:Y:S01]  /*adf0*/  ISETP.NE.AND P0, PT, R169, 0x2, PT ;  /* 0x00000002a900780c */ /* 0x000fe20003f05270 */
[----:B------:R-:W-:Y:S01]  /*ae00*/  IMAD.IADD R21, R77, 0x1, R152 ;  /* 0x000000014d157824 */ /* 0x000fe200078e0298 */
[----:B------:R-:W-:Y:S02]  /*ae10*/  ISETP.NE.AND P1, PT, R76, 0x2, PT ;  /* 0x000000024c00780c */ /* 0x000fe40003f25270 */
[----:B------:R-:W-:Y:S02]  /*ae20*/  SEL R0, RZ, 0x1, P0 ;  /* 0x00000001ff007807 */ /* 0x000fe40000000000 */
[----:B------:R-:W-:Y:S02]  /*ae30*/  SEL R3, RZ, 0x1, P1 ;  /* 0x00000001ff037807 */ /* 0x000fe40000800000 */
[----:B------:R-:W-:Y:S02]  /*ae40*/  LOP3.LUT R161, R161, R0, RZ, 0x3c, !PT ;  /* 0x00000000a1a17212 */ /* 0x000fe400078e3cff */
[----:B------:R-:W-:Y:S02]  /*ae50*/  LOP3.LUT R162, R162, R3, RZ, 0x3c, !PT ;  /* 0x00000003a2a27212 */ /* 0x000fe400078e3cff */
[----:B------:R-:W-:Y:S02]  /*ae60*/  @P2 R2UR UR36, R158 ;  /* 0x000000009e2422ca */ /* 0x000fe400000e0000 */
[----:B------:R-:W-:Y:S02]  /*ae70*/  SEL R169, R169, RZ, P0 ;  /* 0x000000ffa9a97207 */ /* 0x000fe40000000000 */
[----:B------:R-:W-:Y:S01]  /*ae80*/  SEL R76, R76, RZ, P1 ;  /* 0x000000ff4c4c7207 */ /* 0x000fe20000800000 */
[----:B------:R-:W-:Y:S10]  /*ae90*/  @P2 BRA `(.L_x_121) ;  /* 0xffffff9800a82947 */ /* 0x000ff4000383ffff */
[----:B------:R-:W-:Y:S05]  /*aea0*/  EXIT ;  /* 0x000000000000794d */ /* 0x000fea0003800000 */
.L_x_19:
[----:B--2---:R2:W1:Y:S02]  /*aeb0*/  SYNCS.PHASECHK.TRANS64.TRYWAIT P0, [R3+URZ+0xd0], R2 ;  /* 0x0000d002030075a7 */ /* 0x00446400080011ff */
[----:B-1----:R-:W-:Y:S05]  /*aec0*/  @!P0 NANOSLEEP.SYNCS 0x989680 ;  /* 0x009896800000895d */ /* 0x002fea0003900000 */
[----:B------:R-:W1:Y:S02]  /*aed0*/  @!P0 SYNCS.PHASECHK.TRANS64 P0, [R3+URZ+0xd0], R2 ;  /* 0x0000d002030085a7 */ /* 0x000e6400080010ff */
[----:B-1----:R-:W-:Y:S05]  /*aee0*/  @!P0 BRA `(.L_x_19) ;  /* 0xfffffffc00f08947 */ /* 0x002fea000383ffff */
[----:B------:R-:W-:Y:S05]  /*aef0*/  BRA `(.L_x_122) ;  /* 0xffffff6400a47947 */ /* 0x000fea000383ffff */
.L_x_22:
[----:B-1----:R-:W-:-:S07]  /*af00*/  MOV R2, UR33 ;  /* 0x0000002100027c02 */ /* 0x002fce0008000f00 */
.L_x_123:
[----:B-1----:R1:W2:Y:S02]  /*af10*/  SYNCS.PHASECHK.TRANS64.TRYWAIT P0, [R2+URZ+0x18], R5 ;  /* 0x00001805020075a7 */ /* 0x0022a400080011ff */
[----:B--2---:R-:W-:Y:S05]  /*af20*/  @!P0 NANOSLEEP.SYNCS 0x989680 ;  /* 0x009896800000895d */ /* 0x004fea0003900000 */
[----:B------:R-:W2:Y:S02]  /*af30*/  @!P0 SYNCS.PHASECHK.TRANS64 P0, [R2+URZ+0x18], R5 ;  /* 0x00001805020085a7 */ /* 0x000ea400080010ff */
[----:B--2---:R-:W-:Y:S05]  /*af40*/  @!P0 BRA `(.L_x_123) ;  /* 0xfffffffc00f08947 */ /* 0x004fea000383ffff */
[----:B------:R-:W-:Y:S05]  /*af50*/  BRA `(.L_x_21) ;  /* 0xffffff6400f47947 */ /* 0x000fea000383ffff */
.L_x_28:
[----:B-1----:R-:W-:-:S07]  /*af60*/  MOV R2, UR17 ;  /* 0x0000001100027c02 */ /* 0x002fce0008000f00 */
.L_x_124:
[----:B-1----:R1:W2:Y:S02]  /*af70*/  SYNCS.PHASECHK.TRANS64.TRYWAIT P0, [R2+URZ+0x18], R5 ;  /* 0x00001805020075a7 */ /* 0x0022a400080011ff */
[----:B--2---:R-:W-:Y:S05]  /*af80*/  @!P0 NANOSLEEP.SYNCS 0x989680 ;  /* 0x009896800000895d */ /* 0x004fea0003900000 */
[----:B------:R-:W2:Y:S02]  /*af90*/  @!P0 SYNCS.PHASECHK.TRANS64 P0, [R2+URZ+0x18], R5 ;  /* 0x00001805020085a7 */ /* 0x000ea400080010ff */
[----:B--2---:R-:W-:Y:S05]  /*afa0*/  @!P0 BRA `(.L_x_124) ;  /* 0xfffffffc00f08947 */ /* 0x004fea000383ffff */
[----:B------:R-:W-:Y:S05]  /*afb0*/  BRA `(.L_x_27) ;  /* 0xffffff68009c7947 */ /* 0x000fea000383ffff */
.L_x_32:
[----:B-1----:R1:W2:Y:S02]  /*afc0*/  SYNCS.PHASECHK.TRANS64.TRYWAIT P0, [R2+URZ+0x80], R3 ;  /* 0x00008003020075a7 */ /* 0x0022a400080011ff */
[----:B--2---:R-:W-:Y:S05]  /*afd0*/  @!P0 NANOSLEEP.SYNCS 0x989680 ;  /* 0x009896800000895d */ /* 0x004fea0003900000 */
[----:B------:R-:W2:Y:S02]  /*afe0*/  @!P0 SYNCS.PHASECHK.TRANS64 P0, [R2+URZ+0x80], R3 ;  /* 0x00008003020085a7 */ /* 0x000ea400080010ff */
[----:B--2---:R-:W-:Y:S05]  /*aff0*/  @!P0 BRA `(.L_x_32) ;  /* 0xfffffffc00f08947 */ /* 0x004fea000383ffff */
[----:B------:R-:W-:Y:S05]  /*b000*/  BRA `(.L_x_125) ;  /* 0xffffff6c002c7947 */ /* 0x000fea000383ffff */
.L_x_36:
[----:B----4-:R-:W-:-:S07]  /*b010*/  MOV R0, UR5 ;  /* 0x0000000500007c02 */ /* 0x010fce0008000f00 */
.L_x_126:
[----:B-1----:R1:W2:Y:S02]  /*b020*/  SYNCS.PHASECHK.TRANS64.TRYWAIT P0, [R0+URZ], R3 ;  /* 0x00000003000075a7 */ /* 0x0022a400080011ff */
[----:B--2---:R-:W-:Y:S05]  /*b030*/  @!P0 NANOSLEEP.SYNCS 0x989680 ;  /* 0x009896800000895d */ /* 0x004fea0003900000 */
[----:B------:R-:W2:Y:S02]  /*b040*/  @!P0 SYNCS.PHASECHK.TRANS64 P0, [R0+URZ], R3 ;  /* 0x00000003000085a7 */ /* 0x000ea400080010ff */
[----:B--2---:R-:W-:Y:S05]  /*b050*/  @!P0 BRA `(.L_x_126) ;  /* 0xfffffffc00f08947 */ /* 0x004fea000383ffff */
[----:B------:R-:W-:Y:S05]  /*b060*/  BRA `(.L_x_127) ;  /* 0xffffff70009c7947 */ /* 0x000fea000383ffff */
.L_x_37:
[----:B----4-:R-:W-:-:S07]  /*b070*/  MOV R0, UR5 ;  /* 0x0000000500007c02 */ /* 0x010fce0008000f00 */
.L_x_128:
[----:B-1----:R1:W2:Y:S02]  /*b080*/  SYNCS.PHASECHK.TRANS64.TRYWAIT P0, [R0+URZ], R3 ;  /* 0x00000003000075a7 */ /* 0x0022a400080011ff */
[----:B--2---:R-:W-:Y:S05]  /*b090*/  @!P0 NANOSLEEP.SYNCS 0x989680 ;  /* 0x009896800000895d */ /* 0x004fea0003900000 */
[----:B------:R-:W2:Y:S02]  /*b0a0*/  @!P0 SYNCS.PHASECHK.TRANS64 P0, [R0+URZ], R3 ;  /* 0x00000003000085a7 */ /* 0x000ea400080010ff */
[----:B--2---:R-:W-:Y:S05]  /*b0b0*/  @!P0 BRA `(.L_x_128) ;  /* 0xfffffffc00f08947 */ /* 0x004fea000383ffff */
[----:B------:R-:W-:Y:S05]  /*b0c0*/  BRA `(.L_x_129) ;  /* 0xffffff7000a87947 */ /* 0x000fea000383ffff */
.L_x_40:
[----:B-1----:R1:W2:Y:S02]  /*b0d0*/  SYNCS.PHASECHK.TRANS64.TRYWAIT P0, [R0+URZ+0xc0], R5 ;  /* 0x0000c005000075a7 */ /* 0x0022a400080011ff */
[----:B--2---:R-:W-:Y:S05]  /*b0e0*/  @!P0 NANOSLEEP.SYNCS 0x989680 ;  /* 0x009896800000895d */ /* 0x004fea0003900000 */
[----:B------:R-:W2:Y:S02]  /*b0f0*/  @!P0 SYNCS.PHASECHK.TRANS64 P0, [R0+URZ+0xc0], R5 ;  /* 0x0000c005000085a7 */ /* 0x000ea400080010ff */
[----:B--2---:R-:W-:Y:S05]  /*b100*/  @!P0 BRA `(.L_x_40) ;  /* 0xfffffffc00f08947 */ /* 0x004fea000383ffff */
[----:B------:R-:W-:Y:S05]  /*b110*/  BRA `(.L_x_130) ;  /* 0xffffff7400047947 */ /* 0x000fea000383ffff */
.L_x_41:
[----:B------:R-:W-:-:S07]  /*b120*/  MOV R0, UR5 ;  /* 0x0000000500007c02 */ /* 0x000fce0008000f00 */
.L_x_131:
[----:B-1----:R1:W2:Y:S02]  /*b130*/  SYNCS.PHASECHK.TRANS64.TRYWAIT P0, [R0+URZ+0x90], R5 ;  /* 0x00009005000075a7 */ /* 0x0022a400080011ff */
[----:B--2---:R-:W-:Y:S05]  /*b140*/  @!P0 NANOSLEEP.SYNCS 0x989680 ;  /* 0x009896800000895d */ /* 0x004fea0003900000 */
[----:B------:R-:W2:Y:S02]  /*b150*/  @!P0 SYNCS.PHASECHK.TRANS64 P0, [R0+URZ+0x90], R5 ;  /* 0x00009005000085a7 */ /* 0x000ea400080010ff */
[----:B--2---:R-:W-:Y:S05]  /*b160*/  @!P0 BRA `(.L_x_131) ;  /* 0xfffffffc00f08947 */ /* 0x004fea000383ffff */
[----:B------:R-:W-:Y:S05]  /*b170*/  BRA `(.L_x_132) ;  /* 0xffffff7400147947 */ /* 0x000fea000383ffff */
.L_x_42:
[----:B-1----:R1:W2:Y:S02]  /*b180*/  SYNCS.PHASECHK.TRANS64.TRYWAIT P1, [R0+URZ+0x80], R5 ;  /* 0x00008005000075a7 */ /* 0x0022a400080211ff */
[----:B--2---:R-:W-:Y:S05]  /*b190*/  @!P1 NANOSLEEP.SYNCS 0x989680 ;  /* 0x009896800000995d */ /* 0x004fea0003900000 */
[----:B------:R-:W2:Y:S02]  /*b1a0*/  @!P1 SYNCS.PHASECHK.TRANS64 P1, [R0+URZ+0x80], R5 ;  /* 0x00008005000095a7 */ /* 0x000ea400080210ff */
[----:B--2---:R-:W-:Y:S05]  /*b1b0*/  @!P1 BRA `(.L_x_42) ;  /* 0xfffffffc00f09947 */ /* 0x004fea000383ffff */
[----:B------:R-:W-:Y:S05]  /*b1c0*/  BRA `(.L_x_133) ;  /* 0xffffff7400447947 */ /* 0x000fea000383ffff */
.L_x_45:
[----:B------:R-:W-:-:S07]  /*b1d0*/  MOV R0, UR5 ;  /* 0x0000000500007c02 */ /* 0x000fce0008000f00 */
.L_x_134:
[----:B-1----:R1:W2:Y:S02]  /*b1e0*/  SYNCS.PHASECHK.TRANS64.TRYWAIT P0, [R0+URZ+0x90], R3 ;  /* 0x00009003000075a7 */ /* 0x0022a400080011ff */
[----:B--2---:R-:W-:Y:S05]  /*b1f0*/  @!P0 NANOSLEEP.SYNCS 0x989680 ;  /* 0x009896800000895d */ /* 0x004fea0003900000 */
[----:B------:R-:W2:Y:S02]  /*b200*/  @!P0 SYNCS.PHASECHK.TRANS64 P0, [R0+URZ+0x90], R3 ;  /* 0x00009003000085a7 */ /* 0x000ea400080010ff */
[----:B--2---:R-:W-:Y:S05]  /*b210*/  @!P0 BRA `(.L_x_134) ;  /* 0xfffffffc00f08947 */ /* 0x004fea000383ffff */
[----:B------:R-:W-:Y:S05]  /*b220*/  BRA `(.L_x_44) ;  /* 0xffffff7400987947 */ /* 0x000fea000383ffff */
.L_x_52:
[----:B-1----:R1:W2:Y:S02]  /*b230*/  SYNCS.PHASECHK.TRANS64.TRYWAIT P1, [R0+URZ+0x80], R5 ;  /* 0x00008005000075a7 */ /* 0x0022a400080211ff */
[----:B--2---:R-:W-:Y:S05]  /*b240*/  @!P1 NANOSLEEP.SYNCS 0x989680 ;  /* 0x009896800000995d */ /* 0x004fea0003900000 */
[----:B------:R-:W2:Y:S02]  /*b250*/  @!P1 SYNCS.PHASECHK.TRANS64 P1, [R0+URZ+0x80], R5 ;  /* 0x00008005000095a7 */ /* 0x000ea400080210ff */
[----:B--2---:R-:W-:Y:S05]  /*b260*/  @!P1 BRA `(.L_x_52) ;  /* 0xfffffffc00f09947 */ /* 0x004fea000383ffff */
[----:B------:R-:W-:Y:S05]  /*b270*/  BRA `(.L_x_135) ;  /* 0xffffff7800f07947 */ /* 0x000fea000383ffff */
.L_x_53:
[----:B------:R-:W-:-:S07]  /*b280*/  MOV R3, UR9 ;  /* 0x0000000900037c02 */ /* 0x000fce0008000f00 */
.L_x_136:
[----:B-1----:R1:W2:Y:S02]  /*b290*/  SYNCS.PHASECHK.TRANS64.TRYWAIT P0, [R3+URZ+0xb0], R0 ;  /* 0x0000b000030075a7 */ /* 0x0022a400080011ff */
[----:B--2---:R-:W-:Y:S05]  /*b2a0*/  @!P0 NANOSLEEP.SYNCS 0x989680 ;  /* 0x009896800000895d */ /* 0x004fea0003900000 */
[----:B------:R-:W2:Y:S02]  /*b2b0*/  @!P0 SYNCS.PHASECHK.TRANS64 P0, [R3+URZ+0xb0], R0 ;  /* 0x0000b000030085a7 */ /* 0x000ea400080010ff */
[----:B--2---:R-:W-:Y:S05]  /*b2c0*/  @!P0 BRA `(.L_x_136) ;  /* 0xfffffffc00f08947 */ /* 0x004fea000383ffff */
[----:B------:R-:W-:Y:S05]  /*b2d0*/  BRA `(.L_x_137) ;  /* 0xffffff7c00247947 */ /* 0x000fea000383ffff */
.L_x_56:
[----:B------:R-:W-:Y:S07]  /*b2e0*/  MOV R0, UR7 ;  /* 0x0000000700007c02 */ /* 0x000fee0008000f00 */
.L_x_138:
[----:B-1----:R1:W2:Y:S02]  /*b2f0*/  SYNCS.PHASECHK.TRANS64.TRYWAIT P0, [R0+URZ], R3 ;  /* 0x00000003000075a7 */ /* 0x0022a400080011ff */
[----:B--2---:R-:W-:Y:S05]  /*b300*/  @!P0 NANOSLEEP.SYNCS 0x989680 ;  /* 0x009896800000895d */ /* 0x004fea0003900000 */
[----:B------:R-:W2:Y:S02]  /*b310*/  @!P0 SYNCS.PHASECHK.TRANS64 P0, [R0+URZ], R3 ;  /* 0x00000003000085a7 */ /* 0x000ea400080010ff */
[----:B--2---:R-:W-:Y:S05]  /*b320*/  @!P0 BRA `(.L_x_138) ;  /* 0xfffffffc00f08947 */ /* 0x004fea000383ffff */
[----:B------:R-:W-:Y:S05]  /*b330*/  BRA `(.L_x_55) ;  /* 0xffffff7c00447947 */ /* 0x000fea000383ffff */
.L_x_59:
[----:B------:R-:W-:-:S07]  /*b340*/  MOV R0, UR5 ;  /* 0x0000000500007c02 */ /* 0x000fce0008000f00 */
.L_x_139:
[----:B--2---:R2:W3:Y:S02]  /*b350*/  SYNCS.PHASECHK.TRANS64.TRYWAIT P0, [R0+URZ], R3 ;  /* 0x00000003000075a7 */ /* 0x0044e400080011ff */
[----:B---3--:R-:W-:Y:S05]  /*b360*/  @!P0 NANOSLEEP.SYNCS 0x989680 ;  /* 0x009896800000895d */ /* 0x008fea0003900000 */
[----:B------:R-:W3:Y:S02]  /*b370*/  @!P0 SYNCS.PHASECHK.TRANS64 P0, [R0+URZ], R3 ;  /* 0x00000003000085a7 */ /* 0x000ee400080010ff */
[----:B---3--:R-:W-:Y:S05]  /*b380*/  @!P0 BRA `(.L_x_139) ;  /* 0xfffffffc00f08947 */ /* 0x008fea000383ffff */
[----:B------:R-:W-:Y:S05]  /*b390*/  BRA `(.L_x_140) ;  /* 0xffffff7c00e47947 */ /* 0x000fea000383ffff */
.L_x_60:
[----:B------:R-:W-:-:S07]  /*b3a0*/  MOV R0, UR7 ;  /* 0x0000000700007c02 */ /* 0x000fce0008000f00 */
.L_x_141:
[----:B--2---:R2:W3:Y:S02]  /*b3b0*/  SYNCS.PHASECHK.TRANS64.TRYWAIT P0, [R0+URZ], R3 ;  /* 0x00000003000075a7 */ /* 0x0044e400080011ff */
[----:B---3--:R-:W-:Y:S05]  /*b3c0*/  @!P0 NANOSLEEP.SYNCS 0x989680 ;  /* 0x009896800000895d */ /* 0x008fea0003900000 */
[----:B------:R-:W3:Y:S02]  /*b3d0*/  @!P0 SYNCS.PHASECHK.TRANS64 P0, [R0+URZ], R3 ;  /* 0x00000003000085a7 */ /* 0x000ee400080010ff */
[----:B---3--:R-:W-:Y:S05]  /*b3e0*/  @!P0 BRA `(.L_x_141) ;  /* 0xfffffffc00f08947 */ /* 0x008fea000383ffff */
[----:B------:R-:W-:Y:S05]  /*b3f0*/  BRA `(.L_x_142) ;  /* 0xffffff7c00f07947 */ /* 0x000fea000383ffff */
.L_x_65:
[----:B--2---:R2:W3:Y:S02]  /*b400*/  SYNCS.PHASECHK.TRANS64.TRYWAIT P0, [R0+URZ+0x80], R3 ;  /* 0x00008003000075a7 */ /* 0x0044e400080011ff */
[----:B---3--:R-:W-:Y:S05]  /*b410*/  @!P0 NANOSLEEP.SYNCS 0x989680 ;  /* 0x009896800000895d */ /* 0x008fea0003900000 */
[----:B------:R-:W3:Y:S02]  /*b420*/  @!P0 SYNCS.PHASECHK.TRANS64 P0, [R0+URZ+0x80], R3 ;  /* 0x00008003000085a7 */ /* 0x000ee400080010ff */
[----:B---3--:R-:W-:Y:S05]  /*b430*/  @!P0 BRA `(.L_x_65) ;  /* 0xfffffffc00f08947 */ /* 0x008fea000383ffff */
[----:B------:R-:W-:Y:S05]  /*b440*/  BRA `(.L_x_143) ;  /* 0xffffff8000fc7947 */ /* 0x000fea000383ffff */
.L_x_68:
[----:B------:R-:W-:Y:S07]  /*b450*/  MOV R0, UR7 ;  /* 0x0000000700007c02 */ /* 0x000fee0008000f00 */
.L_x_144:
[----:B--2---:R2:W3:Y:S02]  /*b460*/  SYNCS.PHASECHK.TRANS64.TRYWAIT P0, [R0+URZ+0x78], R3 ;  /* 0x00007803000075a7 */ /* 0x0044e400080011ff */
[----:B---3--:R-:W-:Y:S05]  /*b470*/  @!P0 NANOSLEEP.SYNCS 0x989680 ;  /* 0x009896800000895d */ /* 0x008fea0003900000 */
[----:B------:R-:W3:Y:S02]  /*b480*/  @!P0 SYNCS.PHASECHK.TRANS64 P0, [R0+URZ+0x78], R3 ;  /* 0x00007803000085a7 */ /* 0x000ee400080010ff */
[----:B---3--:R-:W-:Y:S05]  /*b490*/  @!P0 BRA `(.L_x_144) ;  /* 0xfffffffc00f08947 */ /* 0x008fea000383ffff */
[----:B------:R-:W-:Y:S05]  /*b4a0*/  BRA `(.L_x_67) ;  /* 0xffffff8400dc7947 */ /* 0x000fea000383ffff */
.L_x_71:
[----:B------:R-:W-:Y:S07]  /*b4b0*/  MOV R3, UR7 ;  /* 0x0000000700037c02 */ /* 0x000fee0008000f00 */
.L_x_145:
[----:B-1----:R1:W2:Y:S02]  /*b4c0*/  SYNCS.PHASECHK.TRANS64.TRYWAIT P0, [R3+URZ+0x50], R12 ;  /* 0x0000500c030075a7 */ /* 0x0022a400080011ff */
[----:B--2---:R-:W-:Y:S05]  /*b4d0*/  @!P0 NANOSLEEP.SYNCS 0x989680 ;  /* 0x009896800000895d */ /* 0x004fea0003900000 */
[----:B------:R-:W2:Y:S02]  /*b4e0*/  @!P0 SYNCS.PHASECHK.TRANS64 P0, [R3+URZ+0x50], R12 ;  /* 0x0000500c030085a7 */ /* 0x000ea400080010ff */
[----:B--2---:R-:W-:Y:S05]  /*b4f0*/  @!P0 BRA `(.L_x_145) ;  /* 0xfffffffc00f08947 */ /* 0x004fea000383ffff */
[----:B------:R-:W-:Y:S05]  /*b500*/  BRA `(.L_x_146) ;  /* 0xffffff8800547947 */ /* 0x000fea000383ffff */
.L_x_72:
[----:B-1----:R-:W-:Y:S07]  /*b510*/  MOV R3, UR7 ;  /* 0x0000000700037c02 */ /* 0x002fee0008000f00 */
.L_x_147:
[----:B-1----:R1:W2:Y:S02]  /*b520*/  SYNCS.PHASECHK.TRANS64.TRYWAIT P0, [R3+URZ+0x58], R12 ;  /* 0x0000580c030075a7 */ /* 0x0022a400080011ff */
[----:B--2---:R-:W-:Y:S05]  /*b530*/  @!P0 NANOSLEEP.SYNCS 0x989680 ;  /* 0x009896800000895d */ /* 0x004fea0003900000 */
[----:B------:R-:W2:Y:S02]  /*b540*/  @!P0 SYNCS.PHASECHK.TRANS64 P0, [R3+URZ+0x58], R12 ;  /* 0x0000580c030085a7 */ /* 0x000ea400080010ff */
[----:B--2---:R-:W-:Y:S05]  /*b550*/  @!P0 BRA `(.L_x_147) ;  /* 0xfffffffc00f08947 */ /* 0x004fea000383ffff */
[----:B------:R-:W-:Y:S05]  /*b560*/  BRA `(.L_x_148) ;  /* 0xffffff8800907947 */ /* 0x000fea000383ffff */
.L_x_73:
[----:B-1----:R-:W-:Y:S07]  /*b570*/  MOV R3, UR7 ;  /* 0x0000000700037c02 */ /* 0x002fee0008000f00 */
.L_x_149:
[----:B-1----:R1:W2:Y:S02]  /*b580*/  SYNCS.PHASECHK.TRANS64.TRYWAIT P0, [R3+URZ+0x60], R12 ;  /* 0x0000600c030075a7 */ /* 0x0022a400080011ff */
[----:B--2---:R-:W-:Y:S05]  /*b590*/  @!P0 NANOSLEEP.SYNCS 0x989680 ;  /* 0x009896800000895d */ /* 0x004fea0003900000 */
[----:B------:R-:W2:Y:S02]  /*b5a0*/  @!P0 SYNCS.PHASECHK.TRANS64 P0, [R3+URZ+0x60], R12 ;  /* 0x0000600c030085a7 */ /* 0x000ea400080010ff */
[----:B--2---:R-:W-:Y:S05]  /*b5b0*/  @!P0 BRA `(.L_x_149) ;  /* 0xfffffffc00f08947 */ /* 0x004fea000383ffff */
[----:B------:R-:W-:Y:S05]  /*b5c0*/  BRA `(.L_x_150) ;  /* 0xffffff8800d87947 */ /* 0x000fea000383ffff */
.L_x_74:
[----:B------:R-:W-:Y:S07]  /*b5d0*/  MOV R3, UR7 ;  /* 0x0000000700037c02 */ /* 0x000fee0008000f00 */
.L_x_151:
[----:B-1----:R1:W2:Y:S02]  /*b5e0*/  SYNCS.PHASECHK.TRANS64.TRYWAIT P0, [R3+URZ+0x68], R12 ;  /* 0x0000680c030075a7 */ /* 0x0022a400080011ff */
[----:B--2---:R-:W-:Y:S05]  /*b5f0*/  @!P0 NANOSLEEP.SYNCS 0x989680 ;  /* 0x009896800000895d */ /* 0x004fea0003900000 */
[----:B------:R-:W2:Y:S02]  /*b600*/  @!P0 SYNCS.PHASECHK.TRANS64 P0, [R3+URZ+0x68], R12 ;  /* 0x0000680c030085a7 */ /* 0x000ea400080010ff */
[----:B--2---:R-:W-:Y:S05]  /*b610*/  @!P0 BRA `(.L_x_151) ;  /* 0xfffffffc00f08947 */ /* 0x004fea000383ffff */
[----:B------:R-:W-:Y:S05]  /*b620*/  BRA `(.L_x_152) ;  /* 0xffffff8c00607947 */ /* 0x000fea000383ffff */
.L_x_76:
[----:B------:R-:W-:-:S07]  /*b630*/  MOV R0, UR7 ;  /* 0x0000000700007c02 */ /* 0x000fce0008000f00 */
.L_x_153:
[----:B-1----:R1:W3:Y:S02]  /*b640*/  SYNCS.PHASECHK.TRANS64.TRYWAIT P0, [R0+URZ+0x50], R3 ;  /* 0x00005003000075a7 */ /* 0x0022e400080011ff */
[----:B---3--:R-:W-:Y:S05]  /*b650*/  @!P0 NANOSLEEP.SYNCS 0x989680 ;  /* 0x009896800000895d */ /* 0x008fea0003900000 */
[----:B------:R-:W3:Y:S02]  /*b660*/  @!P0 SYNCS.PHASECHK.TRANS64 P0, [R0+URZ+0x50], R3 ;  /* 0x00005003000085a7 */ /* 0x000ee400080010ff */
[----:B---3--:R-:W-:Y:S05]  /*b670*/  @!P0 BRA `(.L_x_153) ;  /* 0xfffffffc00f08947 */ /* 0x008fea000383ffff */
[----:B------:R-:W-:Y:S05]  /*b680*/  BRA `(.L_x_154) ;  /* 0xffffff8c00d07947 */ /* 0x000fea000383ffff */
.L_x_77:
[----:B-1----:R-:W-:-:S07]  /*b690*/  MOV R0, UR7 ;  /* 0x0000000700007c02 */ /* 0x002fce0008000f00 */
.L_x_155:
[----:B-1----:R1:W3:Y:S02]  /*b6a0*/  SYNCS.PHASECHK.TRANS64.TRYWAIT P0, [R0+URZ+0x58], R3 ;  /* 0x00005803000075a7 */ /* 0x0022e400080011ff */
[----:B---3--:R-:W-:Y:S05]  /*b6b0*/  @!P0 NANOSLEEP.SYNCS 0x989680 ;  /* 0x009896800000895d */ /* 0x008fea0003900000 */
[----:B------:R-:W3:Y:S02]  /*b6c0*/  @!P0 SYNCS.PHASECHK.TRANS64 P0, [R0+URZ+0x58], R3 ;  /* 0x00005803000085a7 */ /* 0x000ee400080010ff */
[----:B---3--:R-:W-:Y:S05]  /*b6d0*/  @!P0 BRA `(.L_x_155) ;  /* 0xfffffffc00f08947 */ /* 0x008fea000383ffff */
[----:B------:R-:W-:Y:S05]  /*b6e0*/  BRA `(.L_x_156) ;  /* 0xffffff8c00c07947 */ /* 0x000fea000383ffff */
.L_x_78:
[----:B-1----:R-:W-:-:S07]  /*b6f0*/  MOV R0, UR7 ;  /* 0x0000000700007c02 */ /* 0x002fce0008000f00 */
.L_x_157:
[----:B-1----:R1:W3:Y:S02]  /*b700*/  SYNCS.PHASECHK.TRANS64.TRYWAIT P0, [R0+URZ+0x60], R3 ;  /* 0x00006003000075a7 */ /* 0x0022e400080011ff */
[----:B---3--:R-:W-:Y:S05]  /*b710*/  @!P0 NANOSLEEP.SYNCS 0x989680 ;  /* 0x009896800000895d */ /* 0x008fea0003900000 */
[----:B------:R-:W3:Y:S02]  /*b720*/  @!P0 SYNCS.PHASECHK.TRANS64 P0, [R0+URZ+0x60], R3 ;  /* 0x00006003000085a7 */ /* 0x000ee400080010ff */
[----:B---3--:R-:W-:Y:S05]  /*b730*/  @!P0 BRA `(.L_x_157) ;  /* 0xfffffffc00f08947 */ /* 0x008fea000383ffff */
[----:B------:R-:W-:Y:S05]  /*b740*/  BRA `(.L_x_158) ;  /* 0xffffff8c00b07947 */ /* 0x000fea000383ffff */
.L_x_80:
[----:B--2---:R2:W4:Y:S02]  /*b750*/  SYNCS.PHASECHK.TRANS64.TRYWAIT P0, [R0+URZ+0x80], R3 ;  /* 0x00008003000075a7 */ /* 0x00452400080011ff */
[----:B----4-:R-:W-:Y:S05]  /*b760*/  @!P0 NANOSLEEP.SYNCS 0x989680 ;  /* 0x009896800000895d */ /* 0x010fea0003900000 */
[----:B------:R-:W4:Y:S02]  /*b770*/  @!P0 SYNCS.PHASECHK.TRANS64 P0, [R0+URZ+0x80], R3 ;  /* 0x00008003000085a7 */ /* 0x000f2400080010ff */
[----:B----4-:R-:W-:Y:S05]  /*b780*/  @!P0 BRA `(.L_x_80) ;  /* 0xfffffffc00f08947 */ /* 0x010fea000383ffff */
[----:B------:R-:W-:Y:S05]  /*b790*/  BRA `(.L_x_159) ;  /* 0xffffff90007c7947 */ /* 0x000fea000383ffff */
.L_x_91:
[----:B-1----:R1:W3:Y:S02]  /*b7a0*/  SYNCS.PHASECHK.TRANS64.TRYWAIT P1, [R3+URZ+0x30], R0 ;  /* 0x00003000030075a7 */ /* 0x0022e400080211ff */
[----:B---3--:R-:W-:Y:S05]  /*b7b0*/  @!P1 NANOSLEEP.SYNCS 0x989680 ;  /* 0x009896800000995d */ /* 0x008fea0003900000 */
[----:B------:R-:W3:Y:S02]  /*b7c0*/  @!P1 SYNCS.PHASECHK.TRANS64 P1, [R3+URZ+0x30], R0 ;  /* 0x00003000030095a7 */ /* 0x000ee400080210ff */
[----:B---3--:R-:W-:Y:S05]  /*b7d0*/  @!P1 BRA `(.L_x_91) ;  /* 0xfffffffc00f09947 */ /* 0x008fea000383ffff */
[----:B------:R-:W-:Y:S05]  /*b7e0*/  BRA `(.L_x_90) ;  /* 0xffffff9c00a47947 */ /* 0x000fea000383ffff */
.L_x_93:
[----:B---3--:R3:W4:Y:S02]  /*b7f0*/  SYNCS.PHASECHK.TRANS64.TRYWAIT P0, [R108+URZ+0xa0], R5 ;  /* 0x0000a0056c0075a7 */ /* 0x00872400080011ff */
[----:B----4-:R-:W-:Y:S05]  /*b800*/  @!P0 NANOSLEEP.SYNCS 0x989680 ;  /* 0x009896800000895d */ /* 0x010fea0003900000 */
[----:B------:R-:W4:Y:S02]  /*b810*/  @!P0 SYNCS.PHASECHK.TRANS64 P0, [R108+URZ+0xa0], R5 ;  /* 0x0000a0056c0085a7 */ /* 0x000f2400080010ff */
[----:B----4-:R-:W-:Y:S05]  /*b820*/  @!P0 BRA `(.L_x_93) ;  /* 0xfffffffc00f08947 */ /* 0x010fea000383ffff */
[----:B------:R-:W-:Y:S05]  /*b830*/  BRA `(.L_x_92) ;  /* 0xffffffa000007947 */ /* 0x000fea000383ffff */
.L_x_101:
[----:B--2---:R2:W3:Y:S02]  /*b840*/  SYNCS.PHASECHK.TRANS64.TRYWAIT P0, [R118+URZ+0x30], R3 ;  /* 0x00003003760075a7 */ /* 0x0044e400080011ff */
[----:B---3--:R-:W-:Y:S05]  /*b850*/  @!P0 NANOSLEEP.SYNCS 0x989680 ;  /* 0x009896800000895d */ /* 0x008fea0003900000 */
[----:B------:R-:W3:Y:S02]  /*b860*/  @!P0 SYNCS.PHASECHK.TRANS64 P0, [R118+URZ+0x30], R3 ;  /* 0x00003003760085a7 */ /* 0x000ee400080010ff */
[----:B---3--:R-:W-:Y:S05]  /*b870*/  @!P0 BRA `(.L_x_101) ;  /* 0xfffffffc00f08947 */ /* 0x008fea000383ffff */
[----:B------:R-:W-:Y:S05]  /*b880*/  BRA `(.L_x_100) ;  /* 0xffffffb400047947 */ /* 0x000fea000383ffff */
.L_x_109:
[----:B--2---:R2:W3:Y:S02]  /*b890*/  SYNCS.PHASECHK.TRANS64.TRYWAIT P0, [R0+URZ+0x30], R7 ;  /* 0x00003007000075a7 */ /* 0x0044e400080011ff */
[----:B---3--:R-:W-:Y:S05]  /*b8a0*/  @!P0 NANOSLEEP.SYNCS 0x989680 ;  /* 0x009896800000895d */ /* 0x008fea0003900000 */
[----:B------:R-:W3:Y:S02]  /*b8b0*/  @!P0 SYNCS.PHASECHK.TRANS64 P0, [R0+URZ+0x30], R7 ;  /* 0x00003007000085a7 */ /* 0x000ee400080010ff */
[----:B---3--:R-:W-:Y:S05]  /*b8c0*/  @!P0 BRA `(.L_x_109) ;  /* 0xfffffffc00f08947 */ /* 0x008fea000383ffff */
[----:B------:R-:W-:Y:S05]  /*b8d0*/  BRA `(.L_x_108) ;  /* 0xffffffc800587947 */ /* 0x000fea000383ffff */
.L_x_117:
[----:B--2---:R2:W3:Y:S02]  /*b8e0*/  SYNCS.PHASECHK.TRANS64.TRYWAIT P0, [R0+URZ+0x30], R5 ;  /* 0x00003005000075a7 */ /* 0x0044e400080011ff */
[----:B---3--:R-:W-:Y:S05]  /*b8f0*/  @!P0 NANOSLEEP.SYNCS 0x989680 ;  /* 0x009896800000895d */ /* 0x008fea0003900000 */
[----:B------:R-:W3:Y:S02]  /*b900*/  @!P0 SYNCS.PHASECHK.TRANS64 P0, [R0+URZ+0x30], R5 ;  /* 0x00003005000085a7 */ /* 0x000ee400080010ff */
[----:B---3--:R-:W-:Y:S05]  /*b910*/  @!P0 BRA `(.L_x_117) ;  /* 0xfffffffc00f08947 */ /* 0x008fea000383ffff */
[----:B------:R-:W-:Y:S05]  /*b920*/  BRA `(.L_x_116) ;  /* 0xffffffdc00b87947 */ /* 0x000fea000383ffff */
        .weak           $__internal_0_$__cuda_sm10x_tcgen05_guardrail_trap_col_being_dealloced_not_returned_by_alloc
        .type           $__internal_0_$__cuda_sm10x_tcgen05_guardrail_trap_col_being_dealloced_not_returned_by_alloc,@function
        .size           $__internal_0_$__cuda_sm10x_tcgen05_guardrail_trap_col_being_dealloced_not_returned_by_alloc,($__internal_1_$__cuda_sm10x_tcgen05_guardrail_trap_phase_invalid_during_alloc - $__internal_0_$__cuda_sm10x_tcgen05_guardrail_trap_col_being_dealloced_not_returned_by_alloc)
$__internal_0_$__cuda_sm10x_tcgen05_guardrail_trap_col_being_dealloced_not_returned_by_alloc:
[----:B------:R-:W-:Y:S05]  /*b930*/  BPT.TRAP 0x1 ;  /* 0x000000040000795c */ /* 0x000fea0000300000 */
[----:B------:R-:W-:-:S04]  /*b940*/  HFMA2 R3, -RZ, RZ, 0, 0 ;  /* 0x00000000ff037431 */ /* 0x000fc800000001ff */
[----:B------:R-:W-:Y:S05]  /*b950*/  RET.REL.NODEC R2 `(_ZN7cutlass13device_kernelINS_4gemm6kernel13GemmUniversalIN4cute5tupleIJiiiiEEENS1_10collective13CollectiveMmaINS1_35MainloopSm100TmaUmmaWarpSpecializedILi3ELi2ELi2ENS5_IJNS4_1CILi1EEESB_SB_EEEEENS5_IJNSA_ILi128EEENSA_ILi256EEENSA_ILi32EEEEEEaNS5_IJlSB_lEEEaSI_NS4_8TiledMMAINS4_8MMA_AtomIJNS4_15SM100_MMA_S8_SSIaaiLi128ELi256ELNS4_4UMMA5MajorE0ELSN_0ELNSM_8SaturateE0EEEEEENS4_6LayoutISC_NS5_IJNSA_ILi0EEESS_SS_EEEEENS5_IJNS4_10UnderscoreESV_SV_EEEEENS4_13SM90_TMA_LOADENS4_14ComposedLayoutINS4_7SwizzleILi1ELi4ELi3EEENS4_18smem_ptr_flag_bitsILi8EEENSR_INS5_IJNSA_ILi8EEESG_EEENS5_IJSG_SB_EEEEEEEvNS4_8identityESY_S18_vS19_EENS_8epilogue10collective18CollectiveEpilogueINS1B_23Sm100TmaWarpSpecializedILi4ELi2ELi64ELb0ELb0EEEJSH_NS5_IJNSR_ISE_SB_EENSR_INSA_ILi64EEESB_EEEEEaSI_aSI_NS1B_6fusion15FusionCallbacksIS1F_NS1K_17LinearCombinationIaiaiLNS_15FloatRoundStyleE2EEESH_S1J_JEEENS4_5SM1004TMEM4LOAD26SM100_TMEM_LOAD_32dp32b64xESY_NSZ_INS10_ILi2ELi4ELi3EEES13_NSR_INS5_IJS14_S1H_EEENS5_IJS1H_SB_EEEEEEENS4_39AutoVectorizingCopyWithAssumedAlignmentILi128EEENS4_14SM90_TMA_STOREES1Y_S20_S20_EEEvvEEEEvNT_6ParamsE) ;  /* 0xffffff4402a87950 */ /* 0x000fea0003c3ffff */
        .weak           $__internal_1_$__cuda_sm10x_tcgen05_guardrail_trap_phase_invalid_during_alloc
        .type           $__internal_1_$__cuda_sm10x_tcgen05_guardrail_trap_phase_invalid_during_alloc,@function
        .size           $__internal_1_$__cuda_sm10x_tcgen05_guardrail_trap_phase_invalid_during_alloc,($__internal_2_$__cuda_sm10x_tcgen05_guardrail_trap_unallocated_columns_being_dealloced - $__internal_1_$__cuda_sm10x_tcgen05_guardrail_trap_phase_invalid_during_alloc)
$__internal_1_$__cuda_sm10x_tcgen05_guardrail_trap_phase_invalid_during_alloc:
[----:B------:R-:W-:Y:S05]  /*b960*/  BPT.TRAP 0x1 ;  /* 0x000000040000795c */ /* 0x000fea0000300000 */
[----:B------:R-:W-:-:S04]  /*b970*/  MOV R3, 0x0 ;  /* 0x0000000000037802 */ /* 0x000fc80000000f00 */
[----:B------:R-:W-:Y:S05]  /*b980*/  RET.REL.NODEC R2 `(_ZN7cutlass13device_kernelINS_4gemm6kernel13GemmUniversalIN4cute5tupleIJiiiiEEENS1_10collective13CollectiveMmaINS1_35MainloopSm100TmaUmmaWarpSpecializedILi3ELi2ELi2ENS5_IJNS4_1CILi1EEESB_SB_EEEEENS5_IJNSA_ILi128EEENSA_ILi256EEENSA_ILi32EEEEEEaNS5_IJlSB_lEEEaSI_NS4_8TiledMMAINS4_8MMA_AtomIJNS4_15SM100_MMA_S8_SSIaaiLi128ELi256ELNS4_4UMMA5MajorE0ELSN_0ELNSM_8SaturateE0EEEEEENS4_6LayoutISC_NS5_IJNSA_ILi0EEESS_SS_EEEEENS5_IJNS4_10UnderscoreESV_SV_EEEEENS4_13SM90_TMA_LOADENS4_14ComposedLayoutINS4_7SwizzleILi1ELi4ELi3EEENS4_18smem_ptr_flag_bitsILi8EEENSR_INS5_IJNSA_ILi8EEESG_EEENS5_IJSG_SB_EEEEEEEvNS4_8identityESY_S18_vS19_EENS_8epilogue10collective18CollectiveEpilogueINS1B_23Sm100TmaWarpSpecializedILi4ELi2ELi64ELb0ELb0EEEJSH_NS5_IJNSR_ISE_SB_EENSR_INSA_ILi64EEESB_EEEEEaSI_aSI_NS1B_6fusion15FusionCallbacksIS1F_NS1K_17LinearCombinationIaiaiLNS_15FloatRoundStyleE2EEESH_S1J_JEEENS4_5SM1004TMEM4LOAD26SM100_TMEM_LOAD_32dp32b64xESY_NSZ_INS10_ILi2ELi4ELi3EEES13_NSR_INS5_IJS14_S1H_EEENS5_IJS1H_SB_EEEEEEENS4_39AutoVectorizingCopyWithAssumedAlignmentILi128EEENS4_14SM90_TMA_STOREES1Y_S20_S20_EEEvvEEEEvNT_6ParamsE) ;  /* 0xffffff44029c7950 */ /* 0x000fea0003c3ffff */
        .weak           $__internal_2_$__cuda_sm10x_tcgen05_guardrail_trap_unallocated_columns_being_dealloced
        .type           $__internal_2_$__cuda_sm10x_tcgen05_guardrail_trap_unallocated_columns_being_dealloced,@function
        .size           $__internal_2_$__cuda_sm10x_tcgen05_guardrail_trap_unallocated_columns_being_dealloced,(.L_x_161 - $__internal_2_$__cuda_sm10x_tcgen05_guardrail_trap_unallocated_columns_being_dealloced)
$__internal_2_$__cuda_sm10x_tcgen05_guardrail_trap_unallocated_columns_being_dealloced:
[----:B------:R-:W-:Y:S05]  /*b990*/  BPT.TRAP 0x1 ;  /* 0x000000040000795c */ /* 0x000fea0000300000 */
[----:B------:R-:W-:-:S04]  /*b9a0*/  HFMA2 R3, -RZ, RZ, 0, 0 ;  /* 0x00000000ff037431 */ /* 0x000fc800000001ff */
[----:B------:R-:W-:Y:S05]  /*b9b0*/  RET.REL.NODEC R2 `(_ZN7cutlass13device_kernelINS_4gemm6kernel13GemmUniversalIN4cute5tupleIJiiiiEEENS1_10collective13CollectiveMmaINS1_35MainloopSm100TmaUmmaWarpSpecializedILi3ELi2ELi2ENS5_IJNS4_1CILi1EEESB_SB_EEEEENS5_IJNSA_ILi128EEENSA_ILi256EEENSA_ILi32EEEEEEaNS5_IJlSB_lEEEaSI_NS4_8TiledMMAINS4_8MMA_AtomIJNS4_15SM100_MMA_S8_SSIaaiLi128ELi256ELNS4_4UMMA5MajorE0ELSN_0ELNSM_8SaturateE0EEEEEENS4_6LayoutISC_NS5_IJNSA_ILi0EEESS_SS_EEEEENS5_IJNS4_10UnderscoreESV_SV_EEEEENS4_13SM90_TMA_LOADENS4_14ComposedLayoutINS4_7SwizzleILi1ELi4ELi3EEENS4_18smem_ptr_flag_bitsILi8EEENSR_INS5_IJNSA_ILi8EEESG_EEENS5_IJSG_SB_EEEEEEEvNS4_8identityESY_S18_vS19_EENS_8epilogue10collective18CollectiveEpilogueINS1B_23Sm100TmaWarpSpecializedILi4ELi2ELi64ELb0ELb0EEEJSH_NS5_IJNSR_ISE_SB_EENSR_INSA_ILi64EEESB_EEEEEaSI_aSI_NS1B_6fusion15FusionCallbacksIS1F_NS1K_17LinearCombinationIaiaiLNS_15FloatRoundStyleE2EEESH_S1J_JEEENS4_5SM1004TMEM4LOAD26SM100_TMEM_LOAD_32dp32b64xESY_NSZ_INS10_ILi2ELi4ELi3EEES13_NSR_INS5_IJS14_S1H_EEENS5_IJS1H_SB_EEEEEEENS4_39AutoVectorizingCopyWithAssumedAlignmentILi128EEENS4_14SM90_TMA_STOREES1Y_S20_S20_EEEvvEEEEvNT_6ParamsE) ;  /* 0xffffff4402907950 */ /* 0x000fea0003c3ffff */
.L_x_160:
[----:B------:R-:W-:-:S00]  /*b9c0*/  BRA `(.L_x_160) ;  /* 0xfffffffc00fc7947 */ /* 0x000fc0000383ffff */
[----:B------:R-:W-:-:S00]  /*b9d0*/  NOP ;  /* 0x0000000000007918 */ /* 0x000fc00000000000 */
        /* <DEDUP_REMOVED lines=10> */
.L_x_161:


//--------------------- .nv.global.init           --------------------------
	.section	.nv.global.init,"aw",@progbits
.nv.global.init:
	.type		$str$27,@object
	.size		$str$27,($str$28 - $str$27)
$str$27:
        /*0000*/ 	.byte	0x28, 0x61, 0x64, 0x64, 0x72, 0x65, 0x73, 0x73, 0x20, 0x26, 0x20, 0x6d, 0x61, 0x73, 0x6b, 0x29
        /*0010*/ 	.byte	0x20, 0x3d, 0x3d, 0x20, 0x30, 0x00
	.type		$str$28,@object
	.size		$str$28,($str$26 - $str$28)
$str$28:
        /*0016*/ 	.byte	0x2f, 0x74, 0x6d, 0x70, 0x2f, 0x63, 0x75, 0x74, 0x6c, 0x61, 0x73, 0x73, 0x5f, 0x73, 0x77, 0x65
        /*0026*/ 	.byte	0x65, 0x70, 0x5f, 0x73, 0x72, 0x63, 0x2f, 0x69, 0x6e, 0x63, 0x6c, 0x75, 0x64, 0x65, 0x2f, 0x63
        /*0036*/ 	.byte	0x75, 0x74, 0x65, 0x2f, 0x70, 0x6f, 0x69, 0x6e, 0x74, 0x65, 0x72, 0x5f, 0x66, 0x6c, 0x61, 0x67
        /*0046*/ 	.byte	0x67, 0x65, 0x64, 0x2e, 0x68, 0x70, 0x70, 0x00
	.type		$str$26,@object
	.size		$str$26,($str$25 - $str$26)
$str$26:
        /*004e*/ 	.byte	0x2f, 0x74, 0x6d, 0x70, 0x2f, 0x63, 0x75, 0x74, 0x6c, 0x61, 0x73, 0x73, 0x5f, 0x73, 0x77, 0x65
        /*005e*/ 	.byte	0x65, 0x70, 0x5f, 0x73, 0x72, 0x63, 0x2f, 0x69, 0x6e, 0x63, 0x6c, 0x75, 0x64, 0x65, 0x2f, 0x63
        /*006e*/ 	.byte	0x75, 0x74, 0x65, 0x2f, 0x61, 0x74, 0x6f, 0x6d, 0x2f, 0x63, 0x6f, 0x70, 0x79, 0x5f, 0x74, 0x72
        /*007e*/ 	.byte	0x61, 0x69, 0x74, 0x73, 0x5f, 0x73, 0x6d, 0x31, 0x30, 0x30, 0x2e, 0x68, 0x70, 0x70, 0x00
	.type		$str$25,@object
	.size		$str$25,(__unnamed_1 - $str$25)
$str$25:
        /*008d*/ 	.byte	0x28, 0x28, 0x75, 0x69, 0x6e, 0x74, 0x33, 0x32, 0x5f, 0x74, 0x28, 0x74, 0x68, 0x72, 0x65, 0x61
        /*009d*/ 	.byte	0x64, 0x49, 0x64, 0x78, 0x2e, 0x78, 0x29, 0x20, 0x2f, 0x20, 0x33, 0x32, 0x29, 0x20, 0x25, 0x20
        /*00ad*/ 	.byte	0x34, 0x29, 0x20, 0x3d, 0x3d, 0x20, 0x28, 0x28, 0x28, 0x74, 0x6d, 0x65, 0x6d, 0x5f, 0x61, 0x64
        /*00bd*/ 	.byte	0x64, 0x72, 0x20, 0x3e, 0x3e, 0x20, 0x31, 0x36, 0x29, 0x20, 0x2f, 0x20, 0x33, 0x32, 0x29, 0x20
        /*00cd*/ 	.byte	0x25, 0x20, 0x34, 0x29, 0x00
	.type		__unnamed_1,@object
	.size		__unnamed_1,(__unnamed_2 - __unnamed_1)
__unnamed_1:
        /*00d2*/ 	.byte	0x61, 0x75, 0x74, 0x6f, 0x20, 0x63, 0x75, 0x74, 0x65, 0x3a, 0x3a, 0x61, 0x73, 0x5f, 0x70, 0x6f
        /* <DEDUP_REMOVED lines=24> */
        /*0262*/ 	.byte	0x5d, 0x00
	.type		__unnamed_2,@object
	.size		__unnamed_2,(__unnamed_3 - __unnamed_2)
__unnamed_2:
        /* <DEDUP_REMOVED lines=26> */
	.type		__unnamed_3,@object
	.size		__unnamed_3,(.L_3 - __unnamed_3)
__unnamed_3:
        /* <DEDUP_REMOVED lines=42> */
        /*0696*/ 	.byte	0x43, 0x3c, 0x30, 0x3e, 0x3e, 0x3e, 0x3e, 0x5d, 0x00
.L_3:


//--------------------- .nv.shared._ZN7cutlass13device_kernelINS_4gemm6kernel13GemmUniversalIN4cute5tupleIJiiiiEEENS1_10collective13CollectiveMmaINS1_35MainloopSm100TmaUmmaWarpSpecializedILi3ELi2ELi2ENS5_IJNS4_1CILi1EEESB_SB_EEEEENS5_IJNSA_ILi128EEENSA_ILi256EEENSA_ILi32EEEEEEaNS5_IJlSB_lEEEaSI_NS4_8TiledMMAINS4_8MMA_AtomIJNS4_15SM100_MMA_S8_SSIaaiLi128ELi256ELNS4_4UMMA5MajorE0ELSN_0ELNSM_8SaturateE0EEEEEENS4_6LayoutISC_NS5_IJNSA_ILi0EEESS_SS_EEEEENS5_IJNS4_10UnderscoreESV_SV_EEEEENS4_13SM90_TMA_LOADENS4_14ComposedLayoutINS4_7SwizzleILi1ELi4ELi3EEENS4_18smem_ptr_flag_bitsILi8EEENSR_INS5_IJNSA_ILi8EEESG_EEENS5_IJSG_SB_EEEEEEEvNS4_8identityESY_S18_vS19_EENS_8epilogue10collective18CollectiveEpilogueINS1B_23Sm100TmaWarpSpecializedILi4ELi2ELi64ELb0ELb0EEEJSH_NS5_IJNSR_ISE_SB_EENSR_INSA_ILi64EEESB_EEEEEaSI_aSI_NS1B_6fusion15FusionCallbacksIS1F_NS1K_17LinearCombinationIaiaiLNS_15FloatRoundStyleE2EEESH_S1J_JEEENS4_5SM1004TMEM4LOAD26SM100_TMEM_LOAD_32dp32b64xESY_NSZ_INS10_ILi2ELi4ELi3EEES13_NSR_INS5_IJS14_S1H_EEENS5_IJS1H_SB_EEEEEEENS4_39AutoVectorizingCopyWithAssumedAlignmentILi128EEENS4_14SM90_TMA_STOREES1Y_S20_S20_EEEvvEEEEvNT_6ParamsE --------------------------
	.section	.nv.shared._ZN7cutlass13device_kernelINS_4gemm6kernel13GemmUniversalIN4cute5tupleIJiiiiEEENS1_10collective13CollectiveMmaINS1_35MainloopSm100TmaUmmaWarpSpecializedILi3ELi2ELi2ENS5_IJNS4_1CILi1EEESB_SB_EEEEENS5_IJNSA_ILi128EEENSA_ILi256EEENSA_ILi32EEEEEEaNS5_IJlSB_lEEEaSI_NS4_8TiledMMAINS4_8MMA_AtomIJNS4_15SM100_MMA_S8_SSIaaiLi128ELi256ELNS4_4UMMA5MajorE0ELSN_0ELNSM_8SaturateE0EEEEEENS4_6LayoutISC_NS5_IJNSA_ILi0EEESS_SS_EEEEENS5_IJNS4_10UnderscoreESV_SV_EEEEENS4_13SM90_TMA_LOADENS4_14ComposedLayoutINS4_7SwizzleILi1ELi4ELi3EEENS4_18smem_ptr_flag_bitsILi8EEENSR_INS5_IJNSA_ILi8EEESG_EEENS5_IJSG_SB_EEEEEEEvNS4_8identityESY_S18_vS19_EENS_8epilogue10collective18CollectiveEpilogueINS1B_23Sm100TmaWarpSpecializedILi4ELi2ELi64ELb0ELb0EEEJSH_NS5_IJNSR_ISE_SB_EENSR_INSA_ILi64EEESB_EEEEEaSI_aSI_NS1B_6fusion15FusionCallbacksIS1F_NS1K_17LinearCombinationIaiaiLNS_15FloatRoundStyleE2EEESH_S1J_JEEENS4_5SM1004TMEM4LOAD26SM100_TMEM_LOAD_32dp32b64xESY_NSZ_INS10_ILi2ELi4ELi3EEES13_NSR_INS5_IJS14_S1H_EEENS5_IJS1H_SB_EEEEEEENS4_39AutoVectorizingCopyWithAssumedAlignmentILi128EEENS4_14SM90_TMA_STOREES1Y_S20_S20_EEEvvEEEEvNT_6ParamsE,"aw",@nobits
	.sectionflags	@""
	.align	16
	.zero		1024


//--------------------- .nv.shared.reserved.0     --------------------------
	.section	.nv.shared.reserved.0,"aw",@nobits
	.weak		__nv_reservedSMEM_offset_0_alias
	.size		__nv_reservedSMEM_offset_0_alias, 0, 64
	.other		__nv_reservedSMEM_offset_0_alias,@"STO_CUDA_RESERVED_SHARED STV_DEFAULT"
__nv_reservedSMEM_offset_0_alias:
	.zero		0
.nv.shared.reserved.0:
	.zero		64
	.weak		__nv_reservedSMEM_tcgen05_partition
	.type		__nv_reservedSMEM_tcgen05_partition,@object
	.size		__nv_reservedSMEM_tcgen05_partition,(.L_0 - __nv_reservedSMEM_tcgen05_partition)
__nv_reservedSMEM_tcgen05_partition:
	.zero		32
.L_0:


//--------------------- .nv.global                --------------------------
	.section	.nv.global,"aw",@nobits
.nv.global:
	.type		_ZN39_INTERNAL_196a955c_4_k_cu_6121a875_96834cute1_E,@object
	.size		_ZN39_INTERNAL_196a955c_4_k_cu_6121a875_96834cute1_E,(_ZN39_INTERNAL_196a955c_4_k_cu_6121a875_96834cuda3std3__45__cpo6cbeginE - _ZN39_INTERNAL_196a955c_4_k_cu_6121a875_96834cute1_E)
_ZN39_INTERNAL_196a955c_4_k_cu_6121a875_96834cute1_E:
	.zero		1
	.type		_ZN39_INTERNAL_196a955c_4_k_cu_6121a875_96834cuda3std3__45__cpo6cbeginE,@object
	.size		_ZN39_INTERNAL_196a955c_4_k_cu_6121a875_96834cuda3std3__45__cpo6cbeginE,(_ZN39_INTERNAL_196a955c_4_k_cu_6121a875_96834cuda3std3__48in_placeE - _ZN39_INTERNAL_196a955c_4_k_cu_6121a875_96834cuda3std3__45__cpo6cbeginE)
_ZN39_INTERNAL_196a955c_4_k_cu_6121a875_96834cuda3std3__45__cpo6cbeginE:
	.zero		1
	.type		_ZN39_INTERNAL_196a955c_4_k_cu_6121a875_96834cuda3std3__48in_placeE,@object
	.size		_ZN39_INTERNAL_196a955c_4_k_cu_6121a875_96834cuda3std3__48in_placeE,(_ZN39_INTERNAL_196a955c_4_k_cu_6121a875_96834cuda3std6ranges3__45__cpo9iter_moveE - _ZN39_INTERNAL_196a955c_4_k_cu_6121a875_96834cuda3std3__48in_placeE)
_ZN39_INTERNAL_196a955c_4_k_cu_6121a875_96834cuda3std3__48in_placeE:
	.zero		1
	.type		_ZN39_INTERNAL_196a955c_4_k_cu_6121a875_96834cuda3std6ranges3__45__cpo9iter_moveE,@object
	.size		_ZN39_INTERNAL_196a955c_4_k_cu_6121a875_96834cuda3std6ranges3__45__cpo9iter_moveE,(_ZN39_INTERNAL_196a955c_4_k_cu_6121a875_96834cuda3std3__45__cpo5beginE - _ZN39_INTERNAL_196a955c_4_k_cu_6121a875_96834cuda3std6ranges3__45__cpo9iter_moveE)
_ZN39_INTERNAL_196a955c_4_k_cu_6121a875_96834cuda3std6ranges3__45__cpo9iter_moveE:
	.zero		1
	.type		_ZN39_INTERNAL_196a955c_4_k_cu_6121a875_96834cuda3std3__45__cpo5beginE,@object
	.size		_ZN39_INTERNAL_196a955c_4_k_cu_6121a875_96834cuda3std3__45__cpo5beginE,(_ZN39_INTERNAL_196a955c_4_k_cu_6121a875_96834cuda3std3__441_GLOBAL__N__196a955c_4_k_cu_6121a875_96836ignoreE - _ZN39_INTERNAL_196a955c_4_k_cu_6121a875_96834cuda3std3__45__cpo5beginE)
_ZN39_INTERNAL_196a955c_4_k_cu_6121a875_96834cuda3std3__45__cpo5beginE:
	.zero		1
	.type		_ZN39_INTERNAL_196a955c_4_k_cu_6121a875_96834cuda3std3__441_GLOBAL__N__196a955c_4_k_cu_6121a875_96836ignoreE,@object
	.size		_ZN39_INTERNAL_196a955c_4_k_cu_6121a875_96834cuda3std3__441_GLOBAL__N__196a955c_4_k_cu_6121a875_96836ignoreE,(_ZN39_INTERNAL_196a955c_4_k_cu_6121a875_96834cute7productE - _ZN39_INTERNAL_196a955c_4_k_cu_6121a875_96834cuda3std3__441_GLOBAL__N__196a955c_4_k_cu_6121a875_96836ignoreE)
_ZN39_INTERNAL_196a955c_4_k_cu_6121a875_96834cuda3std3__441_GLOBAL__N__196a955c_4_k_cu_6121a875_96836ignoreE:
	.zero		1
	.type		_ZN39_INTERNAL_196a955c_4_k_cu_6121a875_96834cute7productE,@object
	.size		_ZN39_INTERNAL_196a955c_4_k_cu_6121a875_96834cute7productE,(_ZN39_INTERNAL_196a955c_4_k_cu_6121a875_96834cuda3std3__45__cpo3endE - _ZN39_INTERNAL_196a955c_4_k_cu_6121a875_96834cute7productE)
_ZN39_INTERNAL_196a955c_4_k_cu_6121a875_96834cute7productE:
	.zero		1
	.type		_ZN39_INTERNAL_196a955c_4_k_cu_6121a875_96834cuda3std3__45__cpo3endE,@object
	.size		_ZN39_INTERNAL_196a955c_4_k_cu_6121a875_96834cuda3std3__45__cpo3endE,(_ZN39_INTERNAL_196a955c_4_k_cu_6121a875_96834cuda3std3__419piecewise_constructE - _ZN39_INTERNAL_196a955c_4_k_cu_6121a875_96834cuda3std3__45__cpo3endE)
_ZN39_INTERNAL_196a955c_4_k_cu_6121a875_96834cuda3std3__45__cpo3endE:
	.zero		1
	.type		_ZN39_INTERNAL_196a955c_4_k_cu_6121a875_96834cuda3std3__419piecewise_constructE,@object
	.size		_ZN39_INTERNAL_196a955c_4_k_cu_6121a875_96834cuda3std3__419piecewise_constructE,(_ZN39_INTERNAL_196a955c_4_k_cu_6121a875_96834cuda3std3__45__cpo4cendE - _ZN39_INTERNAL_196a955c_4_k_cu_6121a875_96834cuda3std3__419piecewise_constructE)
_ZN39_INTERNAL_196a955c_4_k_cu_6121a875_96834cuda3std3__419piecewise_constructE:
	.zero		1
	.type		_ZN39_INTERNAL_196a955c_4_k_cu_6121a875_96834cuda3std3__45__cpo4cendE,@object
	.size		_ZN39_INTERNAL_196a955c_4_k_cu_6121a875_96834cuda3std3__45__cpo4cendE,(_ZN39_INTERNAL_196a955c_4_k_cu_6121a875_96834cuda3std6ranges3__45__cpo4swapE - _ZN39_INTERNAL_196a955c_4_k_cu_6121a875_96834cuda3std3__45__cpo4cendE)
_ZN39_INTERNAL_196a955c_4_k_cu_6121a875_96834cuda3std3__45__cpo4cendE:
	.zero		1
	.type		_ZN39_INTERNAL_196a955c_4_k_cu_6121a875_96834cuda3std6ranges3__45__cpo4swapE,@object
	.size		_ZN39_INTERNAL_196a955c_4_k_cu_6121a875_96834cuda3std6ranges3__45__cpo4swapE,(.L_11 - _ZN39_INTERNAL_196a955c_4_k_cu_6121a875_96834cuda3std6ranges3__45__cpo4swapE)
_ZN39_INTERNAL_196a955c_4_k_cu_6121a875_96834cuda3std6ranges3__45__cpo4swapE:
	.zero		1
.L_11:


//--------------------- .nv.constant0._ZN7cutlass13device_kernelINS_4gemm6kernel13GemmUniversalIN4cute5tupleIJiiiiEEENS1_10collective13CollectiveMmaINS1_35MainloopSm100TmaUmmaWarpSpecializedILi3ELi2ELi2ENS5_IJNS4_1CILi1EEESB_SB_EEEEENS5_IJNSA_ILi128EEENSA_ILi256EEENSA_ILi32EEEEEEaNS5_IJlSB_lEEEaSI_NS4_8TiledMMAINS4_8MMA_AtomIJNS4_15SM100_MMA_S8_SSIaaiLi128ELi256ELNS4_4UMMA5MajorE0ELSN_0ELNSM_8SaturateE0EEEEEENS4_6LayoutISC_NS5_IJNSA_ILi0EEESS_SS_EEEEENS5_IJNS4_10UnderscoreESV_SV_EEEEENS4_13SM90_TMA_LOADENS4_14ComposedLayoutINS4_7SwizzleILi1ELi4ELi3EEENS4_18smem_ptr_flag_bitsILi8EEENSR_INS5_IJNSA_ILi8EEESG_EEENS5_IJSG_SB_EEEEEEEvNS4_8identityESY_S18_vS19_EENS_8epilogue10collective18CollectiveEpilogueINS1B_23Sm100TmaWarpSpecializedILi4ELi2ELi64ELb0ELb0EEEJSH_NS5_IJNSR_ISE_SB_EENSR_INSA_ILi64EEESB_EEEEEaSI_aSI_NS1B_6fusion15FusionCallbacksIS1F_NS1K_17LinearCombinationIaiaiLNS_15FloatRoundStyleE2EEESH_S1J_JEEENS4_5SM1004TMEM4LOAD26SM100_TMEM_LOAD_32dp32b64xESY_NSZ_INS10_ILi2ELi4ELi3EEES13_NSR_INS5_IJS14_S1H_EEENS5_IJS1H_SB_EEEEEEENS4_39AutoVectorizingCopyWithAssumedAlignmentILi128EEENS4_14SM90_TMA_STOREES1Y_S20_S20_EEEvvEEEEvNT_6ParamsE --------------------------
	.section	.nv.constant0._ZN7cutlass13device_kernelINS_4gemm6kernel13GemmUniversalIN4cute5tupleIJiiiiEEENS1_10collective13CollectiveMmaINS1_35MainloopSm100TmaUmmaWarpSpecializedILi3ELi2ELi2ENS5_IJNS4_1CILi1EEESB_SB_EEEEENS5_IJNSA_ILi128EEENSA_ILi256EEENSA_ILi32EEEEEEaNS5_IJlSB_lEEEaSI_NS4_8TiledMMAINS4_8MMA_AtomIJNS4_15SM100_MMA_S8_SSIaaiLi128ELi256ELNS4_4UMMA5MajorE0ELSN_0ELNSM_8SaturateE0EEEEEENS4_6LayoutISC_NS5_IJNSA_ILi0EEESS_SS_EEEEENS5_IJNS4_10UnderscoreESV_SV_EEEEENS4_13SM90_TMA_LOADENS4_14ComposedLayoutINS4_7SwizzleILi1ELi4ELi3EEENS4_18smem_ptr_flag_bitsILi8EEENSR_INS5_IJNSA_ILi8EEESG_EEENS5_IJSG_SB_EEEEEEEvNS4_8identityESY_S18_vS19_EENS_8epilogue10collective18CollectiveEpilogueINS1B_23Sm100TmaWarpSpecializedILi4ELi2ELi64ELb0ELb0EEEJSH_NS5_IJNSR_ISE_SB_EENSR_INSA_ILi64EEESB_EEEEEaSI_aSI_NS1B_6fusion15FusionCallbacksIS1F_NS1K_17LinearCombinationIaiaiLNS_15FloatRoundStyleE2EEESH_S1J_JEEENS4_5SM1004TMEM4LOAD26SM100_TMEM_LOAD_32dp32b64xESY_NSZ_INS10_ILi2ELi4ELi3EEES13_NSR_INS5_IJS14_S1H_EEENS5_IJS1H_SB_EEEEEEENS4_39AutoVectorizingCopyWithAssumedAlignmentILi128EEENS4_14SM90_TMA_STOREES1Y_S20_S20_EEEvvEEEEvNT_6ParamsE,"a",@progbits
	.sectionflags	@""
	.align	4
.nv.constant0._ZN7cutlass13device_kernelINS_4gemm6kernel13GemmUniversalIN4cute5tupleIJiiiiEEENS1_10collective13CollectiveMmaINS1_35MainloopSm100TmaUmmaWarpSpecializedILi3ELi2ELi2ENS5_IJNS4_1CILi1EEESB_SB_EEEEENS5_IJNSA_ILi128EEENSA_ILi256EEENSA_ILi32EEEEEEaNS5_IJlSB_lEEEaSI_NS4_8TiledMMAINS4_8MMA_AtomIJNS4_15SM100_MMA_S8_SSIaaiLi128ELi256ELNS4_4UMMA5MajorE0ELSN_0ELNSM_8SaturateE0EEEEEENS4_6LayoutISC_NS5_IJNSA_ILi0EEESS_SS_EEEEENS5_IJNS4_10UnderscoreESV_SV_EEEEENS4_13SM90_TMA_LOADENS4_14ComposedLayoutINS4_7SwizzleILi1ELi4ELi3EEENS4_18smem_ptr_flag_bitsILi8EEENSR_INS5_IJNSA_ILi8EEESG_EEENS5_IJSG_SB_EEEEEEEvNS4_8identityESY_S18_vS19_EENS_8epilogue10collective18CollectiveEpilogueINS1B_23Sm100TmaWarpSpecializedILi4ELi2ELi64ELb0ELb0EEEJSH_NS5_IJNSR_ISE_SB_EENSR_INSA_ILi64EEESB_EEEEEaSI_aSI_NS1B_6fusion15FusionCallbacksIS1F_NS1K_17LinearCombinationIaiaiLNS_15FloatRoundStyleE2EEESH_S1J_JEEENS4_5SM1004TMEM4LOAD26SM100_TMEM_LOAD_32dp32b64xESY_NSZ_INS10_ILi2ELi4ELi3EEES13_NSR_INS5_IJS14_S1H_EEENS5_IJS1H_SB_EEEEEEENS4_39AutoVectorizingCopyWithAssumedAlignmentILi128EEENS4_14SM90_TMA_STOREES1Y_S20_S20_EEEvvEEEEvNT_6ParamsE:
	.zero		2944


//--------------------- SYMBOLS --------------------------

	.type		.nv.reservedSmem.offset0,@object
	.size		.nv.reservedSmem.offset0,0x4
	.type		.nv.reservedSmem.cap,@object
	.size		.nv.reservedSmem.cap,0x4
	.type		__assertfail,@function
